//
// Generated by NVIDIA NVVM Compiler
//
// Compiler Build ID: CL-36424714
// Cuda compilation tools, release 13.0, V13.0.88
// Based on NVVM 20.0.0
//

.version 9.0
.target sm_100
.address_size 64

	// .globl	_Z25precompute_dct_cos_kernelIdEvPT_ii
.func  (.param .align 16 .b8 func_retval0[16]) __internal_trig_reduction_slowpathd
(
	.param .b64 __internal_trig_reduction_slowpathd_param_0
)
;
.global .align 4 .b8 _ZZ8LogBase2mE5table[256] = {0, 0, 0, 0, 58, 0, 0, 0, 1, 0, 0, 0, 59, 0, 0, 0, 47, 0, 0, 0, 53, 0, 0, 0, 2, 0, 0, 0, 60, 0, 0, 0, 39, 0, 0, 0, 48, 0, 0, 0, 27, 0, 0, 0, 54, 0, 0, 0, 33, 0, 0, 0, 42, 0, 0, 0, 3, 0, 0, 0, 61, 0, 0, 0, 51, 0, 0, 0, 37, 0, 0, 0, 40, 0, 0, 0, 49, 0, 0, 0, 18, 0, 0, 0, 28, 0, 0, 0, 20, 0, 0, 0, 55, 0, 0, 0, 30, 0, 0, 0, 34, 0, 0, 0, 11, 0, 0, 0, 43, 0, 0, 0, 14, 0, 0, 0, 22, 0, 0, 0, 4, 0, 0, 0, 62, 0, 0, 0, 57, 0, 0, 0, 46, 0, 0, 0, 52, 0, 0, 0, 38, 0, 0, 0, 26, 0, 0, 0, 32, 0, 0, 0, 41, 0, 0, 0, 50, 0, 0, 0, 36, 0, 0, 0, 17, 0, 0, 0, 19, 0, 0, 0, 29, 0, 0, 0, 10, 0, 0, 0, 13, 0, 0, 0, 21, 0, 0, 0, 56, 0, 0, 0, 45, 0, 0, 0, 25, 0, 0, 0, 31, 0, 0, 0, 35, 0, 0, 0, 16, 0, 0, 0, 9, 0, 0, 0, 12, 0, 0, 0, 44, 0, 0, 0, 24, 0, 0, 0, 15, 0, 0, 0, 8, 0, 0, 0, 23, 0, 0, 0, 7, 0, 0, 0, 6, 0, 0, 0, 5, 0, 0, 0, 63};
.extern .shared .align 16 .b8 sdata[];
.global .align 8 .b8 __cudart_i2opi_d[144] = {8, 93, 141, 31, 177, 95, 251, 107, 234, 146, 82, 138, 247, 57, 7, 61, 123, 241, 229, 235, 199, 186, 39, 117, 45, 234, 95, 158, 102, 63, 70, 79, 183, 9, 203, 39, 207, 126, 54, 109, 31, 109, 10, 90, 139, 17, 47, 239, 15, 152, 5, 222, 255, 151, 248, 31, 59, 40, 249, 189, 139, 95, 132, 156, 244, 57, 83, 131, 57, 214, 145, 57, 65, 126, 95, 180, 38, 112, 156, 233, 132, 68, 187, 46, 245, 53, 130, 232, 62, 167, 41, 177, 28, 235, 29, 254, 28, 146, 209, 9, 234, 46, 73, 6, 224, 210, 77, 66, 58, 110, 36, 183, 97, 197, 187, 222, 171, 99, 81, 254, 65, 144, 67, 60, 153, 149, 98, 219, 192, 221, 52, 245, 209, 87, 39, 252, 41, 21, 68, 78, 110, 131, 249, 162};
.global .align 16 .b8 __cudart_sin_cos_coeffs[128] = {70, 210, 176, 44, 241, 229, 90, 190, 146, 227, 172, 105, 227, 29, 199, 62, 161, 98, 219, 25, 160, 1, 42, 191, 24, 8, 17, 17, 17, 17, 129, 63, 84, 85, 85, 85, 85, 85, 197, 191, 0, 0, 0, 0, 0, 0, 0, 0, 0, 0, 0, 0, 0, 0, 0, 0, 100, 129, 253, 32, 131, 255, 168, 189, 40, 133, 239, 193, 167, 238, 33, 62, 217, 230, 6, 142, 79, 126, 146, 190, 233, 188, 221, 25, 160, 1, 250, 62, 71, 93, 193, 22, 108, 193, 86, 191, 81, 85, 85, 85, 85, 85, 165, 63, 0, 0, 0, 0, 0, 0, 224, 191, 0, 0, 0, 0, 0, 0, 240, 63};

.visible .entry _Z25precompute_dct_cos_kernelIdEvPT_ii(
	.param .u64 .ptr .align 1 _Z25precompute_dct_cos_kernelIdEvPT_ii_param_0,
	.param .u32 _Z25precompute_dct_cos_kernelIdEvPT_ii_param_1,
	.param .u32 _Z25precompute_dct_cos_kernelIdEvPT_ii_param_2
)
{
	.reg .pred 	%p<7>;
	.reg .b32 	%r<27>;
	.reg .b64 	%rd<30>;
	.reg .b64 	%fd<42>;

	ld.param.u64 	%rd2, [_Z25precompute_dct_cos_kernelIdEvPT_ii_param_0];
	ld.param.u32 	%r8, [_Z25precompute_dct_cos_kernelIdEvPT_ii_param_1];
	cvta.to.global.u64 	%rd1, %rd2;
	mov.u32 	%r9, %ntid.x;
	mov.u32 	%r10, %ctaid.x;
	mov.u32 	%r11, %tid.x;
	mad.lo.s32 	%r1, %r9, %r10, %r11;
	add.s32 	%r2, %r8, -1;
	setp.ge.s32 	%p1, %r1, %r2;
	@%p1 bra 	$L__BB0_7;
	not.b32 	%r12, %r1;
	add.s32 	%r13, %r8, %r12;
	cvt.s64.s32 	%rd6, %r13;
	shr.u64 	%rd7, %rd6, 1;
	or.b64  	%rd8, %rd7, %rd6;
	shr.u64 	%rd9, %rd8, 2;
	or.b64  	%rd10, %rd9, %rd8;
	shr.u64 	%rd11, %rd10, 4;
	or.b64  	%rd12, %rd11, %rd10;
	shr.u64 	%rd13, %rd12, 8;
	or.b64  	%rd14, %rd13, %rd12;
	shr.u64 	%rd15, %rd14, 16;
	or.b64  	%rd16, %rd15, %rd14;
	shr.u64 	%rd17, %rd16, 32;
	or.b64  	%rd18, %rd17, %rd16;
	mul.lo.s64 	%rd19, %rd18, 285673954929480801;
	shr.u64 	%rd20, %rd19, 56;
	and.b64  	%rd21, %rd20, 252;
	mov.u64 	%rd22, _ZZ8LogBase2mE5table;
	add.s64 	%rd23, %rd22, %rd21;
	ld.global.nc.u32 	%r14, [%rd23];
	add.s32 	%r15, %r14, 1;
	mov.b32 	%r16, 1;
	shl.b32 	%r17, %r16, %r15;
	sub.s32 	%r18, %r1, %r8;
	add.s32 	%r19, %r18, %r17;
	cvt.rn.f64.s32 	%fd8, %r19;
	add.f64 	%fd9, %fd8, 0d3FE0000000000000;
	mul.f64 	%fd10, %fd9, 0d400921FB54442D18;
	cvt.rn.f64.s32 	%fd11, %r17;
	div.rn.f64 	%fd1, %fd10, %fd11;
	abs.f64 	%fd2, %fd1;
	setp.neu.f64 	%p3, %fd2, 0d7FF0000000000000;
	@%p3 bra 	$L__BB0_3;
	mov.f64 	%fd17, 0d0000000000000000;
	mul.rn.f64 	%fd41, %fd1, %fd17;
	mov.b32 	%r26, 1;
	bra.uni 	$L__BB0_6;
$L__BB0_3:
	mul.f64 	%fd12, %fd1, 0d3FE45F306DC9C883;
	cvt.rni.s32.f64 	%r25, %fd12;
	cvt.rn.f64.s32 	%fd13, %r25;
	fma.rn.f64 	%fd14, %fd13, 0dBFF921FB54442D18, %fd1;
	fma.rn.f64 	%fd15, %fd13, 0dBC91A62633145C00, %fd14;
	fma.rn.f64 	%fd41, %fd13, 0dB97B839A252049C0, %fd15;
	setp.ltu.f64 	%p4, %fd2, 0d41E0000000000000;
	@%p4 bra 	$L__BB0_5;
	{ // callseq 0, 0
	.param .b64 param0;
	st.param.f64 	[param0], %fd1;
	.param .align 16 .b8 retval0[16];
	call.uni (retval0), 
	__internal_trig_reduction_slowpathd, 
	(
	param0
	);
	ld.param.f64 	%fd41, [retval0];
	ld.param.b32 	%r25, [retval0+8];
	} // callseq 0
$L__BB0_5:
	add.s32 	%r26, %r25, 1;
$L__BB0_6:
	shl.b32 	%r22, %r26, 6;
	cvt.u64.u32 	%rd24, %r22;
	and.b64  	%rd25, %rd24, 64;
	mov.u64 	%rd26, __cudart_sin_cos_coeffs;
	add.s64 	%rd27, %rd26, %rd25;
	mul.rn.f64 	%fd18, %fd41, %fd41;
	and.b32  	%r23, %r26, 1;
	setp.eq.b32 	%p5, %r23, 1;
	selp.f64 	%fd19, 0dBDA8FF8320FD8164, 0d3DE5DB65F9785EBA, %p5;
	ld.global.nc.v2.f64 	{%fd20, %fd21}, [%rd27];
	fma.rn.f64 	%fd22, %fd19, %fd18, %fd20;
	fma.rn.f64 	%fd23, %fd22, %fd18, %fd21;
	ld.global.nc.v2.f64 	{%fd24, %fd25}, [%rd27+16];
	fma.rn.f64 	%fd26, %fd23, %fd18, %fd24;
	fma.rn.f64 	%fd27, %fd26, %fd18, %fd25;
	ld.global.nc.v2.f64 	{%fd28, %fd29}, [%rd27+32];
	fma.rn.f64 	%fd30, %fd27, %fd18, %fd28;
	fma.rn.f64 	%fd31, %fd30, %fd18, %fd29;
	fma.rn.f64 	%fd32, %fd31, %fd41, %fd41;
	fma.rn.f64 	%fd33, %fd31, %fd18, 0d3FF0000000000000;
	selp.f64 	%fd34, %fd33, %fd32, %p5;
	and.b32  	%r24, %r26, 2;
	setp.eq.s32 	%p6, %r24, 0;
	mov.f64 	%fd35, 0d0000000000000000;
	sub.f64 	%fd36, %fd35, %fd34;
	selp.f64 	%fd37, %fd34, %fd36, %p6;
	mov.f64 	%fd38, 0d3FE0000000000000;
	div.rn.f64 	%fd39, %fd38, %fd37;
	mul.wide.s32 	%rd28, %r1, 8;
	add.s64 	%rd29, %rd1, %rd28;
	st.global.f64 	[%rd29], %fd39;
	bra.uni 	$L__BB0_9;
$L__BB0_7:
	setp.ne.s32 	%p2, %r1, %r2;
	@%p2 bra 	$L__BB0_9;
	mul.wide.s32 	%rd3, %r1, 8;
	add.s64 	%rd4, %rd1, %rd3;
	mov.b64 	%rd5, 0;
	st.global.u64 	[%rd4], %rd5;
$L__BB0_9:
	ret;

}
	// .globl	_Z20dct_transpose_kernelIdiEvPKT_PS0_S2_ii
.visible .entry _Z20dct_transpose_kernelIdiEvPKT_PS0_S2_ii(
	.param .u64 .ptr .align 1 _Z20dct_transpose_kernelIdiEvPKT_PS0_S2_ii_param_0,
	.param .u64 .ptr .align 1 _Z20dct_transpose_kernelIdiEvPKT_PS0_S2_ii_param_1,
	.param .u64 .ptr .align 1 _Z20dct_transpose_kernelIdiEvPKT_PS0_S2_ii_param_2,
	.param .u32 _Z20dct_transpose_kernelIdiEvPKT_PS0_S2_ii_param_3,
	.param .u32 _Z20dct_transpose_kernelIdiEvPKT_PS0_S2_ii_param_4
)
.maxntid 1024
.minnctapersm 10
{
	.reg .pred 	%p<29>;
	.reg .b32 	%r<302>;
	.reg .b64 	%rd<34>;
	.reg .b64 	%fd<68>;

	ld.param.u64 	%rd8, [_Z20dct_transpose_kernelIdiEvPKT_PS0_S2_ii_param_0];
	ld.param.u64 	%rd9, [_Z20dct_transpose_kernelIdiEvPKT_PS0_S2_ii_param_1];
	ld.param.u64 	%rd10, [_Z20dct_transpose_kernelIdiEvPKT_PS0_S2_ii_param_2];
	ld.param.u32 	%r96, [_Z20dct_transpose_kernelIdiEvPKT_PS0_S2_ii_param_3];
	ld.param.u32 	%r97, [_Z20dct_transpose_kernelIdiEvPKT_PS0_S2_ii_param_4];
	cvta.to.global.u64 	%rd1, %rd9;
	cvta.to.global.u64 	%rd2, %rd10;
	shl.b32 	%r98, %r97, 3;
	mov.u32 	%r279, sdata;
	add.s32 	%r282, %r279, %r98;
	mov.u32 	%r292, %tid.x;
	setp.ge.s32 	%p1, %r292, %r97;
	@%p1 bra 	$L__BB1_3;
	mov.u32 	%r100, %ctaid.y;
	mul.lo.s32 	%r3, %r97, %r100;
	mov.u32 	%r4, %ntid.x;
	cvta.to.global.u64 	%rd3, %rd8;
	mov.u32 	%r274, %r292;
$L__BB1_2:
	add.s32 	%r101, %r274, %r3;
	mul.wide.u32 	%rd11, %r101, 8;
	add.s64 	%rd12, %rd3, %rd11;
	ld.global.nc.f64 	%fd22, [%rd12];
	shl.b32 	%r102, %r274, 3;
	mov.u32 	%r103, sdata;
	add.s32 	%r104, %r103, %r102;
	st.shared.f64 	[%r104], %fd22;
	add.s32 	%r274, %r274, %r4;
	setp.lt.s32 	%p2, %r274, %r97;
	@%p2 bra 	$L__BB1_2;
$L__BB1_3:
	bar.sync 	0;
	shr.u32 	%r106, %r97, 31;
	add.s32 	%r107, %r97, %r106;
	shr.s32 	%r7, %r107, 1;
	add.s32 	%r108, %r97, 1;
	setp.lt.u32 	%p3, %r108, 3;
	@%p3 bra 	$L__BB1_11;
	add.s32 	%r8, %r7, 2147483647;
	mov.u32 	%r9, %ntid.x;
	add.s32 	%r10, %r292, %r9;
	max.s32 	%r111, %r7, %r10;
	setp.lt.s32 	%p4, %r10, %r7;
	selp.s32 	%r11, -1, 0, %p4;
	selp.u32 	%r112, 1, 0, %p4;
	add.s32 	%r113, %r10, %r112;
	sub.s32 	%r114, %r111, %r113;
	div.u32 	%r12, %r114, %r9;
	add.s32 	%r115, %r12, %r112;
	and.b32  	%r13, %r115, 1;
	mov.u32 	%r279, sdata;
	mov.b32 	%r275, 0;
	mov.u32 	%r276, %r7;
	mov.u32 	%r277, %r97;
	mov.u32 	%r278, %r282;
$L__BB1_5:
	mov.u32 	%r282, %r279;
	mov.u32 	%r279, %r278;
	mov.u32 	%r15, %r277;
	mov.u32 	%r277, %r276;
	setp.ge.s32 	%p5, %r292, %r7;
	@%p5 bra 	$L__BB1_10;
	setp.ne.s32 	%p6, %r13, 0;
	add.s32 	%r116, %r277, 2147483647;
	and.b32  	%r19, %r116, %r8;
	mov.u32 	%r283, %r292;
	@%p6 bra 	$L__BB1_8;
	and.b32  	%r117, %r19, %r292;
	sub.s32 	%r118, %r292, %r117;
	shl.b32 	%r119, %r118, 1;
	add.s32 	%r120, %r119, %r117;
	shl.b32 	%r121, %r120, 3;
	add.s32 	%r122, %r279, %r121;
	shl.b32 	%r123, %r118, 4;
	add.s32 	%r124, %r282, %r123;
	shl.b32 	%r125, %r117, 3;
	add.s32 	%r126, %r124, %r125;
	ld.shared.f64 	%fd23, [%r126];
	not.b32 	%r127, %r117;
	add.s32 	%r128, %r15, %r127;
	shl.b32 	%r129, %r128, 3;
	add.s32 	%r130, %r124, %r129;
	ld.shared.f64 	%fd24, [%r130];
	add.f64 	%fd25, %fd23, %fd24;
	st.shared.f64 	[%r122], %fd25;
	ld.shared.f64 	%fd26, [%r126];
	ld.shared.f64 	%fd27, [%r130];
	sub.f64 	%fd28, %fd26, %fd27;
	add.s32 	%r131, %r117, %r275;
	mul.wide.s32 	%rd13, %r131, 8;
	add.s64 	%rd14, %rd2, %rd13;
	ld.global.f64 	%fd29, [%rd14];
	mul.f64 	%fd30, %fd28, %fd29;
	shl.b32 	%r132, %r277, 3;
	add.s32 	%r133, %r122, %r132;
	st.shared.f64 	[%r133], %fd30;
	mov.u32 	%r283, %r10;
$L__BB1_8:
	setp.eq.s32 	%p7, %r12, %r11;
	@%p7 bra 	$L__BB1_10;
$L__BB1_9:
	.pragma "nounroll";
	and.b32  	%r134, %r19, %r283;
	sub.s32 	%r135, %r283, %r134;
	shl.b32 	%r136, %r135, 1;
	add.s32 	%r137, %r136, %r134;
	shl.b32 	%r138, %r137, 3;
	add.s32 	%r139, %r279, %r138;
	shl.b32 	%r140, %r135, 4;
	add.s32 	%r141, %r282, %r140;
	shl.b32 	%r142, %r134, 3;
	add.s32 	%r143, %r141, %r142;
	ld.shared.f64 	%fd31, [%r143];
	not.b32 	%r144, %r134;
	add.s32 	%r145, %r15, %r144;
	shl.b32 	%r146, %r145, 3;
	add.s32 	%r147, %r141, %r146;
	ld.shared.f64 	%fd32, [%r147];
	add.f64 	%fd33, %fd31, %fd32;
	st.shared.f64 	[%r139], %fd33;
	ld.shared.f64 	%fd34, [%r143];
	ld.shared.f64 	%fd35, [%r147];
	sub.f64 	%fd36, %fd34, %fd35;
	add.s32 	%r148, %r134, %r275;
	mul.wide.s32 	%rd15, %r148, 8;
	add.s64 	%rd16, %rd2, %rd15;
	ld.global.f64 	%fd37, [%rd16];
	mul.f64 	%fd38, %fd36, %fd37;
	shl.b32 	%r149, %r277, 3;
	add.s32 	%r150, %r139, %r149;
	st.shared.f64 	[%r150], %fd38;
	add.s32 	%r151, %r283, %r9;
	and.b32  	%r152, %r19, %r151;
	sub.s32 	%r153, %r151, %r152;
	shl.b32 	%r154, %r153, 1;
	add.s32 	%r155, %r154, %r152;
	shl.b32 	%r156, %r155, 3;
	add.s32 	%r157, %r279, %r156;
	shl.b32 	%r158, %r153, 4;
	add.s32 	%r159, %r282, %r158;
	shl.b32 	%r160, %r152, 3;
	add.s32 	%r161, %r159, %r160;
	ld.shared.f64 	%fd39, [%r161];
	not.b32 	%r162, %r152;
	add.s32 	%r163, %r15, %r162;
	shl.b32 	%r164, %r163, 3;
	add.s32 	%r165, %r159, %r164;
	ld.shared.f64 	%fd40, [%r165];
	add.f64 	%fd41, %fd39, %fd40;
	st.shared.f64 	[%r157], %fd41;
	ld.shared.f64 	%fd42, [%r161];
	ld.shared.f64 	%fd43, [%r165];
	sub.f64 	%fd44, %fd42, %fd43;
	add.s32 	%r166, %r152, %r275;
	mul.wide.s32 	%rd17, %r166, 8;
	add.s64 	%rd18, %rd2, %rd17;
	ld.global.f64 	%fd45, [%rd18];
	mul.f64 	%fd46, %fd44, %fd45;
	add.s32 	%r167, %r157, %r149;
	st.shared.f64 	[%r167], %fd46;
	add.s32 	%r283, %r151, %r9;
	setp.lt.s32 	%p8, %r283, %r7;
	@%p8 bra 	$L__BB1_9;
$L__BB1_10:
	add.s32 	%r275, %r275, %r277;
	shr.u32 	%r168, %r277, 31;
	add.s32 	%r169, %r277, %r168;
	shr.s32 	%r276, %r169, 1;
	bar.sync 	0;
	add.s32 	%r170, %r277, 1;
	setp.lt.u32 	%p9, %r170, 3;
	mov.u32 	%r278, %r282;
	@%p9 bra 	$L__BB1_11;
	bra.uni 	$L__BB1_5;
$L__BB1_11:
	setp.lt.s32 	%p10, %r97, 5;
	mov.b32 	%r291, 3;
	mov.b32 	%r290, 2;
	@%p10 bra 	$L__BB1_24;
	mov.u32 	%r23, %ntid.x;
	add.s32 	%r24, %r292, %r23;
	max.s32 	%r175, %r7, %r24;
	setp.lt.s32 	%p11, %r24, %r7;
	selp.u32 	%r176, 1, 0, %p11;
	add.s32 	%r177, %r24, %r176;
	sub.s32 	%r178, %r175, %r177;
	div.u32 	%r25, %r178, %r23;
	add.s32 	%r179, %r25, %r176;
	and.b32  	%r26, %r179, 1;
	mov.b32 	%r290, 2;
	mov.b32 	%r284, 4;
$L__BB1_13:
	mov.u32 	%r34, %r279;
	mov.u32 	%r279, %r282;
	mov.u32 	%r32, %r290;
	mov.u32 	%r290, %r284;
	setp.ge.s32 	%p12, %r292, %r7;
	@%p12 bra 	$L__BB1_39;
	setp.ne.s32 	%p13, %r26, 0;
	add.s32 	%r180, %r32, 2147483647;
	add.s32 	%r181, %r7, 2147483647;
	and.b32  	%r35, %r180, %r181;
	mov.u32 	%r296, %r292;
	@%p13 bra 	$L__BB1_19;
	and.b32  	%r182, %r35, %r292;
	sub.s32 	%r183, %r292, %r182;
	shl.b32 	%r184, %r183, 1;
	shl.b32 	%r185, %r182, 1;
	add.s32 	%r36, %r184, %r185;
	shl.b32 	%r186, %r183, 4;
	add.s32 	%r37, %r34, %r186;
	shl.b32 	%r187, %r182, 3;
	add.s32 	%r38, %r37, %r187;
	ld.shared.f64 	%fd1, [%r38];
	add.s32 	%r188, %r182, 1;
	setp.eq.s32 	%p14, %r188, %r32;
	@%p14 bra 	$L__BB1_17;
	shl.b32 	%r189, %r32, 3;
	add.s32 	%r190, %r38, %r189;
	ld.shared.f64 	%fd47, [%r190];
	ld.shared.f64 	%fd48, [%r190+8];
	add.f64 	%fd62, %fd47, %fd48;
	bra.uni 	$L__BB1_18;
$L__BB1_17:
	shl.b32 	%r191, %r290, 3;
	add.s32 	%r192, %r37, %r191;
	ld.shared.f64 	%fd62, [%r192+-8];
$L__BB1_18:
	shl.b32 	%r193, %r36, 3;
	add.s32 	%r194, %r279, %r193;
	st.shared.v2.f64 	[%r194], {%fd1, %fd62};
	mov.u32 	%r296, %r24;
$L__BB1_19:
	setp.lt.s32 	%p15, %r24, %r7;
	selp.s32 	%r195, -1, 0, %p15;
	setp.eq.s32 	%p16, %r25, %r195;
	@%p16 bra 	$L__BB1_39;
	add.s32 	%r293, %r23, %r296;
	shl.b32 	%r41, %r293, 4;
	shl.b32 	%r196, %r290, 3;
	add.s32 	%r197, %r41, %r196;
	add.s32 	%r42, %r197, -8;
	shl.b32 	%r198, %r32, 3;
	add.s32 	%r199, %r41, %r198;
	add.s32 	%r43, %r199, 8;
	shl.b32 	%r44, %r296, 4;
	add.s32 	%r200, %r44, %r198;
	add.s32 	%r45, %r200, 8;
	mov.u32 	%r294, %r279;
	mov.u32 	%r295, %r34;
$L__BB1_21:
	.pragma "nounroll";
	and.b32  	%r73, %r35, %r296;
	shl.b32 	%r201, %r73, 3;
	neg.s32 	%r74, %r201;
	add.s32 	%r202, %r295, %r44;
	sub.s32 	%r203, %r202, %r201;
	ld.shared.f64 	%fd8, [%r203];
	add.s32 	%r204, %r73, 1;
	setp.ne.s32 	%p17, %r204, %r32;
	@%p17 bra 	$L__BB1_34;
	shl.b32 	%r207, %r290, 3;
	add.s32 	%r208, %r44, %r207;
	add.s32 	%r209, %r208, %r295;
	shl.b32 	%r210, %r73, 4;
	sub.s32 	%r211, %r209, %r210;
	ld.shared.f64 	%fd64, [%r211+-8];
	bra.uni 	$L__BB1_35;
$L__BB1_23:
	add.s32 	%r291, %r284, -1;
$L__BB1_24:
	setp.ge.s32 	%p21, %r292, %r7;
	@%p21 bra 	$L__BB1_45;
	add.s32 	%r226, %r7, 2147483647;
	add.s32 	%r227, %r290, 2147483647;
	and.b32  	%r50, %r227, %r226;
	mov.u32 	%r228, %ctaid.y;
	cvt.u64.u32 	%rd4, %r228;
	mov.u32 	%r51, %ntid.x;
	add.s32 	%r52, %r292, %r51;
	max.s32 	%r229, %r7, %r52;
	setp.lt.s32 	%p22, %r52, %r7;
	selp.u32 	%r230, 1, 0, %p22;
	add.s32 	%r231, %r52, %r230;
	sub.s32 	%r232, %r229, %r231;
	div.u32 	%r233, %r232, %r51;
	add.s32 	%r53, %r233, %r230;
	and.b32  	%r234, %r53, 1;
	setp.eq.b32 	%p23, %r234, 1;
	@%p23 bra 	$L__BB1_30;
	and.b32  	%r235, %r50, %r292;
	sub.s32 	%r236, %r292, %r235;
	shl.b32 	%r237, %r236, 1;
	shl.b32 	%r238, %r235, 1;
	add.s32 	%r239, %r237, %r238;
	mul.lo.s32 	%r240, %r239, %r96;
	cvt.s64.s32 	%rd19, %r240;
	add.s64 	%rd20, %rd19, %rd4;
	shl.b64 	%rd21, %rd20, 3;
	add.s64 	%rd5, %rd1, %rd21;
	shl.b32 	%r241, %r236, 4;
	add.s32 	%r54, %r279, %r241;
	shl.b32 	%r242, %r235, 3;
	add.s32 	%r55, %r54, %r242;
	ld.shared.f64 	%fd53, [%r55];
	st.global.f64 	[%rd5], %fd53;
	add.s32 	%r243, %r235, 1;
	setp.eq.s32 	%p24, %r243, %r290;
	@%p24 bra 	$L__BB1_28;
	shl.b32 	%r244, %r290, 3;
	add.s32 	%r245, %r55, %r244;
	ld.shared.f64 	%fd54, [%r245];
	ld.shared.f64 	%fd55, [%r245+8];
	add.f64 	%fd63, %fd54, %fd55;
	bra.uni 	$L__BB1_29;
$L__BB1_28:
	shl.b32 	%r246, %r291, 3;
	add.s32 	%r247, %r54, %r246;
	ld.shared.f64 	%fd63, [%r247];
$L__BB1_29:
	mul.wide.s32 	%rd22, %r96, 8;
	add.s64 	%rd23, %rd5, %rd22;
	st.global.f64 	[%rd23], %fd63;
	mov.u32 	%r292, %r52;
$L__BB1_30:
	setp.eq.s32 	%p25, %r53, 0;
	@%p25 bra 	$L__BB1_45;
	add.s32 	%r298, %r51, %r292;
	shl.b32 	%r58, %r298, 4;
	shl.b32 	%r248, %r291, 3;
	add.s32 	%r59, %r58, %r248;
	shl.b32 	%r60, %r51, 5;
	shl.b32 	%r249, %r290, 3;
	add.s32 	%r250, %r58, %r249;
	add.s32 	%r61, %r250, 8;
	mul.lo.s32 	%r251, %r96, %r298;
	shl.b32 	%r299, %r251, 1;
	mul.lo.s32 	%r252, %r51, %r96;
	shl.b32 	%r63, %r252, 2;
	shl.b32 	%r64, %r51, 1;
	shl.b32 	%r65, %r292, 4;
	add.s32 	%r66, %r65, %r248;
	mul.lo.s32 	%r253, %r292, %r96;
	shl.b32 	%r297, %r253, 1;
	add.s32 	%r254, %r65, %r249;
	add.s32 	%r68, %r254, 8;
	mul.wide.s32 	%rd27, %r96, 8;
$L__BB1_32:
	.pragma "nounroll";
	and.b32  	%r87, %r50, %r292;
	cvt.s64.s32 	%rd24, %r297;
	add.s64 	%rd25, %rd24, %rd4;
	shl.b64 	%rd26, %rd25, 3;
	add.s64 	%rd6, %rd1, %rd26;
	shl.b32 	%r255, %r87, 3;
	neg.s32 	%r88, %r255;
	add.s32 	%r256, %r279, %r65;
	sub.s32 	%r257, %r256, %r255;
	ld.shared.f64 	%fd56, [%r257];
	st.global.f64 	[%rd6], %fd56;
	add.s32 	%r258, %r87, 1;
	setp.ne.s32 	%p26, %r258, %r290;
	@%p26 bra 	$L__BB1_40;
	add.s32 	%r261, %r279, %r66;
	shl.b32 	%r262, %r87, 4;
	sub.s32 	%r263, %r261, %r262;
	ld.shared.f64 	%fd66, [%r263];
	bra.uni 	$L__BB1_41;
$L__BB1_34:
	add.s32 	%r205, %r295, %r45;
	add.s32 	%r206, %r205, %r74;
	ld.shared.f64 	%fd49, [%r206+-8];
	ld.shared.f64 	%fd50, [%r206];
	add.f64 	%fd64, %fd49, %fd50;
$L__BB1_35:
	add.s32 	%r212, %r294, %r44;
	st.shared.v2.f64 	[%r212], {%fd8, %fd64};
	and.b32  	%r75, %r35, %r293;
	shl.b32 	%r213, %r75, 3;
	neg.s32 	%r76, %r213;
	add.s32 	%r214, %r295, %r41;
	sub.s32 	%r215, %r214, %r213;
	ld.shared.f64 	%fd12, [%r215];
	add.s32 	%r216, %r75, 1;
	setp.eq.s32 	%p18, %r216, %r32;
	@%p18 bra 	$L__BB1_37;
	add.s32 	%r217, %r295, %r43;
	add.s32 	%r218, %r217, %r76;
	ld.shared.f64 	%fd51, [%r218+-8];
	ld.shared.f64 	%fd52, [%r218];
	add.f64 	%fd65, %fd51, %fd52;
	bra.uni 	$L__BB1_38;
$L__BB1_37:
	add.s32 	%r219, %r295, %r42;
	shl.b32 	%r220, %r75, 4;
	sub.s32 	%r221, %r219, %r220;
	ld.shared.f64 	%fd65, [%r221];
$L__BB1_38:
	add.s32 	%r222, %r294, %r41;
	st.shared.v2.f64 	[%r222], {%fd12, %fd65};
	add.s32 	%r223, %r296, %r23;
	add.s32 	%r296, %r223, %r23;
	shl.b32 	%r224, %r23, 5;
	add.s32 	%r295, %r295, %r224;
	add.s32 	%r294, %r294, %r224;
	shl.b32 	%r225, %r23, 1;
	add.s32 	%r293, %r293, %r225;
	setp.lt.s32 	%p19, %r296, %r7;
	@%p19 bra 	$L__BB1_21;
$L__BB1_39:
	shl.b32 	%r284, %r290, 1;
	bar.sync 	0;
	setp.lt.s32 	%p20, %r284, %r97;
	mov.u32 	%r282, %r34;
	@%p20 bra 	$L__BB1_13;
	bra.uni 	$L__BB1_23;
$L__BB1_40:
	add.s32 	%r259, %r279, %r68;
	add.s32 	%r260, %r259, %r88;
	ld.shared.f64 	%fd57, [%r260+-8];
	ld.shared.f64 	%fd58, [%r260];
	add.f64 	%fd66, %fd57, %fd58;
$L__BB1_41:
	add.s64 	%rd28, %rd6, %rd27;
	st.global.f64 	[%rd28], %fd66;
	and.b32  	%r89, %r50, %r298;
	cvt.s64.s32 	%rd29, %r299;
	add.s64 	%rd30, %rd29, %rd4;
	shl.b64 	%rd31, %rd30, 3;
	add.s64 	%rd7, %rd1, %rd31;
	shl.b32 	%r264, %r89, 3;
	neg.s32 	%r90, %r264;
	add.s32 	%r265, %r279, %r58;
	sub.s32 	%r266, %r265, %r264;
	ld.shared.f64 	%fd59, [%r266];
	st.global.f64 	[%rd7], %fd59;
	add.s32 	%r267, %r89, 1;
	setp.eq.s32 	%p27, %r267, %r290;
	@%p27 bra 	$L__BB1_43;
	add.s32 	%r268, %r279, %r61;
	add.s32 	%r269, %r268, %r90;
	ld.shared.f64 	%fd60, [%r269+-8];
	ld.shared.f64 	%fd61, [%r269];
	add.f64 	%fd67, %fd60, %fd61;
	bra.uni 	$L__BB1_44;
$L__BB1_43:
	add.s32 	%r270, %r279, %r59;
	shl.b32 	%r271, %r89, 4;
	sub.s32 	%r272, %r270, %r271;
	ld.shared.f64 	%fd67, [%r272];
$L__BB1_44:
	add.s64 	%rd33, %rd7, %rd27;
	st.global.f64 	[%rd33], %fd67;
	add.s32 	%r273, %r292, %r51;
	add.s32 	%r292, %r273, %r51;
	add.s32 	%r279, %r279, %r60;
	add.s32 	%r299, %r299, %r63;
	add.s32 	%r298, %r298, %r64;
	add.s32 	%r297, %r297, %r63;
	setp.lt.s32 	%p28, %r292, %r7;
	@%p28 bra 	$L__BB1_32;
$L__BB1_45:
	bar.sync 	0;
	ret;

}
	// .globl	_Z10normalize4IdEvPT_PKS0_iS0_
.visible .entry _Z10normalize4IdEvPT_PKS0_iS0_(
	.param .u64 .ptr .align 1 _Z10normalize4IdEvPT_PKS0_iS0__param_0,
	.param .u64 .ptr .align 1 _Z10normalize4IdEvPT_PKS0_iS0__param_1,
	.param .u32 _Z10normalize4IdEvPT_PKS0_iS0__param_2,
	.param .f64 _Z10normalize4IdEvPT_PKS0_iS0__param_3
)
{
	.reg .b32 	%r<5>;
	.reg .b64 	%rd<8>;
	.reg .b64 	%fd<10>;

	ld.param.u64 	%rd1, [_Z10normalize4IdEvPT_PKS0_iS0__param_0];
	ld.param.u64 	%rd2, [_Z10normalize4IdEvPT_PKS0_iS0__param_1];
	ld.param.f64 	%fd1, [_Z10normalize4IdEvPT_PKS0_iS0__param_3];
	cvta.to.global.u64 	%rd3, %rd1;
	cvta.to.global.u64 	%rd4, %rd2;
	mov.u32 	%r1, %ntid.x;
	mov.u32 	%r2, %ctaid.x;
	mov.u32 	%r3, %tid.x;
	mad.lo.s32 	%r4, %r1, %r2, %r3;
	mul.wide.s32 	%rd5, %r4, 32;
	add.s64 	%rd6, %rd4, %rd5;
	ld.global.nc.v2.f64 	{%fd2, %fd3}, [%rd6];
	mul.f64 	%fd4, %fd1, %fd2;
	mul.f64 	%fd5, %fd1, %fd3;
	ld.global.nc.v2.f64 	{%fd6, %fd7}, [%rd6+16];
	mul.f64 	%fd8, %fd1, %fd6;
	mul.f64 	%fd9, %fd1, %fd7;
	add.s64 	%rd7, %rd3, %rd5;
	st.global.v2.f64 	[%rd7], {%fd4, %fd5};
	st.global.v2.f64 	[%rd7+16], {%fd8, %fd9};
	ret;

}
.func  (.param .align 16 .b8 func_retval0[16]) __internal_trig_reduction_slowpathd(
	.param .b64 __internal_trig_reduction_slowpathd_param_0
)
{
	.local .align 8 .b8 	__local_depot3[40];
	.reg .b64 	%SP;
	.reg .b64 	%SPL;
	.reg .pred 	%p<10>;
	.reg .b32 	%r<47>;
	.reg .b64 	%rd<74>;
	.reg .b64 	%fd<5>;

	mov.u64 	%SPL, __local_depot3;
	ld.param.f64 	%fd4, [__internal_trig_reduction_slowpathd_param_0];
	add.u64 	%rd1, %SPL, 0;
	{
	.reg .b32 %temp; 
	mov.b64 	{%temp, %r1}, %fd4;
	}
	shr.u32 	%r2, %r1, 20;
	and.b32  	%r3, %r2, 2047;
	setp.eq.s32 	%p1, %r3, 2047;
	mov.b32 	%r46, 0;
	@%p1 bra 	$L__BB3_9;
	add.s32 	%r20, %r3, -1024;
	mov.b64 	%rd20, %fd4;
	shl.b64 	%rd2, %rd20, 11;
	shr.u32 	%r4, %r20, 6;
	sub.s32 	%r45, 15, %r4;
	sub.s32 	%r21, 19, %r4;
	setp.lt.u32 	%p2, %r20, 128;
	selp.b32 	%r6, 18, %r21, %p2;
	setp.ge.s32 	%p3, %r45, %r6;
	mov.b64 	%rd70, 0;
	@%p3 bra 	$L__BB3_4;
	add.s32 	%r23, %r6, %r4;
	neg.s32 	%r43, %r23;
	or.b64  	%rd3, %rd2, -9223372036854775808;
	mov.b64 	%rd70, 0;
	mov.b32 	%r42, 0;
	mov.u64 	%rd25, __cudart_i2opi_d;
	mov.u32 	%r44, %r45;
$L__BB3_3:
	.pragma "nounroll";
	mul.wide.s32 	%rd22, %r42, 8;
	add.s64 	%rd23, %rd1, %rd22;
	mul.wide.s32 	%rd24, %r44, 8;
	add.s64 	%rd26, %rd25, %rd24;
	ld.global.nc.u64 	%rd27, [%rd26];
	{
	.reg .u32 %r0, %r1, %r2, %r3, %alo, %ahi, %blo, %bhi, %clo, %chi;
	mov.b64 	{%alo,%ahi}, %rd27;
	mov.b64 	{%blo,%bhi}, %rd3;
	mov.b64 	{%clo,%chi}, %rd70;
	mad.lo.cc.u32 	%r0, %alo, %blo, %clo;
	madc.hi.cc.u32 	%r1, %alo, %blo, %chi;
	madc.hi.u32 	%r2, %alo, %bhi, 0;
	mad.lo.cc.u32 	%r1, %alo, %bhi, %r1;
	madc.hi.cc.u32 	%r2, %ahi, %blo, %r2;
	madc.hi.u32 	%r3, %ahi, %bhi, 0;
	mad.lo.cc.u32 	%r1, %ahi, %blo, %r1;
	madc.lo.cc.u32 	%r2, %ahi, %bhi, %r2;
	addc.u32 	%r3, %r3, 0;
	mov.b64 	%rd28, {%r0,%r1};
	mov.b64 	%rd70, {%r2,%r3};
	}
	st.local.u64 	[%rd23], %rd28;
	add.s32 	%r44, %r44, 1;
	add.s32 	%r43, %r43, 1;
	add.s32 	%r42, %r42, 1;
	setp.ne.s32 	%p4, %r43, -15;
	mov.u32 	%r45, %r6;
	@%p4 bra 	$L__BB3_3;
$L__BB3_4:
	cvt.s64.s32 	%rd29, %r45;
	cvt.u64.u32 	%rd30, %r4;
	add.s64 	%rd31, %rd30, %rd29;
	shl.b64 	%rd32, %rd31, 3;
	add.s64 	%rd33, %rd1, %rd32;
	st.local.u64 	[%rd33+-120], %rd70;
	and.b32  	%r15, %r2, 63;
	ld.local.u64 	%rd72, [%rd1+16];
	ld.local.u64 	%rd71, [%rd1+24];
	setp.eq.s32 	%p5, %r15, 0;
	@%p5 bra 	$L__BB3_6;
	shl.b64 	%rd34, %rd71, %r15;
	shr.u64 	%rd35, %rd72, 1;
	xor.b32  	%r24, %r15, 63;
	shr.u64 	%rd36, %rd35, %r24;
	or.b64  	%rd71, %rd34, %rd36;
	ld.local.u64 	%rd37, [%rd1+8];
	shl.b64 	%rd38, %rd72, %r15;
	shr.u64 	%rd39, %rd37, 1;
	shr.u64 	%rd40, %rd39, %r24;
	or.b64  	%rd72, %rd38, %rd40;
$L__BB3_6:
	and.b32  	%r25, %r1, -2147483648;
	shr.u64 	%rd41, %rd71, 62;
	cvt.u32.u64 	%r26, %rd41;
	mov.b64 	{%r27, %r28}, %rd71;
	mov.b64 	{%r29, %r30}, %rd72;
	shf.l.wrap.b32 	%r31, %r30, %r27, 2;
	shf.l.wrap.b32 	%r32, %r27, %r28, 2;
	mov.b64 	%rd42, {%r31, %r32};
	shl.b64 	%rd43, %rd72, 2;
	shr.u64 	%rd44, %rd42, 63;
	cvt.u32.u64 	%r33, %rd44;
	add.s32 	%r34, %r33, %r26;
	setp.eq.s32 	%p6, %r25, 0;
	neg.s32 	%r35, %r34;
	selp.b32 	%r46, %r34, %r35, %p6;
	setp.gt.s64 	%p7, %rd42, -1;
	mov.b64 	%rd45, 0;
	{
	.reg .u32 %r0, %r1, %r2, %r3, %a0, %a1, %a2, %a3, %b0, %b1, %b2, %b3;
	mov.b64 	{%a0,%a1}, %rd45;
	mov.b64 	{%a2,%a3}, %rd45;
	mov.b64 	{%b0,%b1}, %rd43;
	mov.b64 	{%b2,%b3}, %rd42;
	sub.cc.u32 	%r0, %a0, %b0;
	subc.cc.u32 	%r1, %a1, %b1;
	subc.cc.u32 	%r2, %a2, %b2;
	subc.u32 	%r3, %a3, %b3;
	mov.b64 	%rd46, {%r0,%r1};
	mov.b64 	%rd47, {%r2,%r3};
	}
	xor.b32  	%r36, %r25, -2147483648;
	selp.b64 	%rd73, %rd42, %rd47, %p7;
	selp.b64 	%rd14, %rd43, %rd46, %p7;
	selp.b32 	%r17, %r25, %r36, %p7;
	clz.b64 	%r37, %rd73;
	cvt.u64.u32 	%rd15, %r37;
	setp.eq.s32 	%p8, %r37, 0;
	@%p8 bra 	$L__BB3_8;
	cvt.u32.u64 	%r38, %rd15;
	and.b32  	%r39, %r38, 63;
	shl.b64 	%rd48, %rd73, %r39;
	shr.u64 	%rd49, %rd14, 1;
	not.b32 	%r40, %r38;
	and.b32  	%r41, %r40, 63;
	shr.u64 	%rd50, %rd49, %r41;
	or.b64  	%rd73, %rd48, %rd50;
$L__BB3_8:
	mov.b64 	%rd51, -3958705157555305931;
	{
	.reg .u32 %r0, %r1, %r2, %r3, %alo, %ahi, %blo, %bhi;
	mov.b64 	{%alo,%ahi}, %rd73;
	mov.b64 	{%blo,%bhi}, %rd51;
	mul.lo.u32 	%r0, %alo, %blo;
	mul.hi.u32 	%r1, %alo, %blo;
	mad.lo.cc.u32 	%r1, %alo, %bhi, %r1;
	madc.hi.u32 	%r2, %alo, %bhi, 0;
	mad.lo.cc.u32 	%r1, %ahi, %blo, %r1;
	madc.hi.cc.u32 	%r2, %ahi, %blo, %r2;
	madc.hi.u32 	%r3, %ahi, %bhi, 0;
	mad.lo.cc.u32 	%r2, %ahi, %bhi, %r2;
	addc.u32 	%r3, %r3, 0;
	mov.b64 	%rd52, {%r0,%r1};
	mov.b64 	%rd53, {%r2,%r3};
	}
	setp.gt.s64 	%p9, %rd53, 0;
	{
	.reg .u32 %r0, %r1, %r2, %r3, %a0, %a1, %a2, %a3, %b0, %b1, %b2, %b3;
	mov.b64 	{%a0,%a1}, %rd52;
	mov.b64 	{%a2,%a3}, %rd53;
	mov.b64 	{%b0,%b1}, %rd52;
	mov.b64 	{%b2,%b3}, %rd53;
	add.cc.u32 	%r0, %a0, %b0;
	addc.cc.u32 	%r1, %a1, %b1;
	addc.cc.u32 	%r2, %a2, %b2;
	addc.u32 	%r3, %a3, %b3;
	mov.b64 	%rd54, {%r0,%r1};
	mov.b64 	%rd55, {%r2,%r3};
	}
	selp.b64 	%rd56, %rd55, %rd53, %p9;
	selp.s64 	%rd57, -1, 0, %p9;
	sub.s64 	%rd58, %rd57, %rd15;
	cvt.u64.u32 	%rd59, %r17;
	shl.b64 	%rd60, %rd59, 32;
	add.s64 	%rd61, %rd56, 1;
	shr.u64 	%rd62, %rd61, 10;
	add.s64 	%rd63, %rd62, 1;
	shr.u64 	%rd64, %rd63, 1;
	shl.b64 	%rd65, %rd58, 52;
	add.s64 	%rd66, %rd65, %rd64;
	add.s64 	%rd67, %rd66, 4602678819172646912;
	or.b64  	%rd68, %rd67, %rd60;
	mov.b64 	%fd4, %rd68;
$L__BB3_9:
	st.param.f64 	[func_retval0], %fd4;
	st.param.b32 	[func_retval0+8], %r46;
	ret;

}


// ===== COMPILED SASS (sm_100) =====

	.target	sm_100

	.elftype	@"ET_EXEC"


//--------------------- .note.nv.tkinfo           --------------------------
	.section	.note.nv.tkinfo,"",@"SHT_NOTE"
	.sectionflags	@"SHF_NOTE_NV_TKINFO"
	.tkinfo
        /*0018*/ 	.word	0x00000002
        /*0030*/ 	.string	""
        /*0030*/ 	.string	"ptxas"
        /*0030*/ 	.string	"Cuda compilation tools, release 13.0, V13.0.88"
        /*0030*/ 	.string	"Build cuda_13.0.r13.0/compiler.36424714_0"
        /*0030*/ 	.string	"-arch sm_100 -m 64 "



//--------------------- .note.nv.cuinfo           --------------------------
	.section	.note.nv.cuinfo,"",@"SHT_NOTE"
	.sectionflags	@"SHF_NOTE_NV_CUINFO"
        /*0018*/ 	.short	0x0002
        /*001a*/ 	.short	0x0064
        /*001c*/ 	.short	0x0082
	.zero		2


//--------------------- .nv.info                  --------------------------
	.section	.nv.info,"",@"SHT_CUDA_INFO"
	.align	4


	//----- nvinfo : EIATTR_REGCOUNT
	.align		4
        /*0000*/ 	.byte	0x04, 0x2f
        /*0002*/ 	.short	(.L_4 - .L_3)
	.align		4
.L_3:
        /*0004*/ 	.word	index@(_Z25precompute_dct_cos_kernelIdEvPT_ii)
        /*0008*/ 	.word	0x0000001a


	//----- nvinfo : EIATTR_FRAME_SIZE
	.align		4
.L_4:
        /*000c*/ 	.byte	0x04, 0x11
        /*000e*/ 	.short	(.L_6 - .L_5)
	.align		4
.L_5:
        /*0010*/ 	.word	index@($_Z25precompute_dct_cos_kernelIdEvPT_ii$__internal_trig_reduction_slowpathd)
        /*0014*/ 	.word	0x00000028


	//----- nvinfo : EIATTR_FRAME_SIZE
	.align		4
.L_6:
        /*0018*/ 	.byte	0x04, 0x11
        /*001a*/ 	.short	(.L_8 - .L_7)
	.align		4
.L_7:
        /*001c*/ 	.word	index@($__internal_0_$__cuda_sm20_div_rn_f64_full)
        /*0020*/ 	.word	0x00000028


	//----- nvinfo : EIATTR_FRAME_SIZE
	.align		4
.L_8:
        /*0024*/ 	.byte	0x04, 0x11
        /*0026*/ 	.short	(.L_10 - .L_9)
	.align		4
.L_9:
        /*0028*/ 	.word	index@(_Z25precompute_dct_cos_kernelIdEvPT_ii)
        /*002c*/ 	.word	0x00000028


	//----- nvinfo : EIATTR_REGCOUNT
	.align		4
.L_10:
        /*0030*/ 	.byte	0x04, 0x2f
        /*0032*/ 	.short	(.L_12 - .L_11)
	.align		4
.L_11:
        /*0034*/ 	.word	index@(_Z20dct_transpose_kernelIdiEvPKT_PS0_S2_ii)
        /*0038*/ 	.word	0x00000020


	//----- nvinfo : EIATTR_FRAME_SIZE
	.align		4
.L_12:
        /*003c*/ 	.byte	0x04, 0x11
        /*003e*/ 	.short	(.L_14 - .L_13)
	.align		4
.L_13:
        /*0040*/ 	.word	index@(_Z20dct_transpose_kernelIdiEvPKT_PS0_S2_ii)
        /*0044*/ 	.word	0x00000000


	//----- nvinfo : EIATTR_REGCOUNT
	.align		4
.L_14:
        /*0048*/ 	.byte	0x04, 0x2f
        /*004a*/ 	.short	(.L_16 - .L_15)
	.align		4
.L_15:
        /*004c*/ 	.word	index@(_Z10normalize4IdEvPT_PKS0_iS0_)
        /*0050*/ 	.word	0x00000012


	//----- nvinfo : EIATTR_FRAME_SIZE
	.align		4
.L_16:
        /*0054*/ 	.byte	0x04, 0x11
        /*0056*/ 	.short	(.L_18 - .L_17)
	.align		4
.L_17:
        /*0058*/ 	.word	index@(_Z10normalize4IdEvPT_PKS0_iS0_)
        /*005c*/ 	.word	0x00000000


	//----- nvinfo : EIATTR_MIN_STACK_SIZE
	.align		4
.L_18:
        /*0060*/ 	.byte	0x04, 0x12
        /*0062*/ 	.short	(.L_20 - .L_19)
	.align		4
.L_19:
        /*0064*/ 	.word	index@(_Z10normalize4IdEvPT_PKS0_iS0_)
        /*0068*/ 	.word	0x00000000


	//----- nvinfo : EIATTR_MIN_STACK_SIZE
	.align		4
.L_20:
        /*006c*/ 	.byte	0x04, 0x12
        /*006e*/ 	.short	(.L_22 - .L_21)
	.align		4
.L_21:
        /*0070*/ 	.word	index@(_Z20dct_transpose_kernelIdiEvPKT_PS0_S2_ii)
        /*0074*/ 	.word	0x00000000


	//----- nvinfo : EIATTR_MIN_STACK_SIZE
	.align		4
.L_22:
        /*0078*/ 	.byte	0x04, 0x12
        /*007a*/ 	.short	(.L_24 - .L_23)
	.align		4
.L_23:
        /*007c*/ 	.word	index@(_Z25precompute_dct_cos_kernelIdEvPT_ii)
        /*0080*/ 	.word	0x00000028
.L_24:


//--------------------- .nv.compat                --------------------------
	.section	.nv.compat,"",@"SHT_CUDA_COMPAT_INFO"
	.align	4
        /*0000*/ 	.byte	0x02, 0x09, 0x00, 0x00, 0x02, 0x02, 0x01, 0x00, 0x02, 0x05, 0x05, 0x00, 0x03, 0x07, 0x01, 0x01
        /*0010*/ 	.byte	0x02, 0x03, 0x00, 0x00, 0x02, 0x06, 0x01, 0x00, 0x04, 0x0b, 0x08, 0x00, 0x01, 0x00, 0x00, 0x00
        /*0020*/ 	.byte	0x00, 0x00, 0x00, 0x00


//--------------------- .nv.info._Z10normalize4IdEvPT_PKS0_iS0_ --------------------------
	.section	.nv.info._Z10normalize4IdEvPT_PKS0_iS0_,"",@"SHT_CUDA_INFO"
	.sectionflags	@""
	.align	4


	//----- nvinfo : EIATTR_CUDA_API_VERSION
	.align		4
        /*0000*/ 	.byte	0x04, 0x37
        /*0002*/ 	.short	(.L_26 - .L_25)
.L_25:
        /*0004*/ 	.word	0x00000082


	//----- nvinfo : EIATTR_KPARAM_INFO
	.align		4
.L_26:
        /*0008*/ 	.byte	0x04, 0x17
        /*000a*/ 	.short	(.L_28 - .L_27)
.L_27:
        /*000c*/ 	.word	0x00000000
        /*0010*/ 	.short	0x0003
        /*0012*/ 	.short	0x0018
        /*0014*/ 	.byte	0x00, 0xf0, 0x21, 0x00


	//----- nvinfo : EIATTR_KPARAM_INFO
	.align		4
.L_28:
        /*0018*/ 	.byte	0x04, 0x17
        /*001a*/ 	.short	(.L_30 - .L_29)
.L_29:
        /*001c*/ 	.word	0x00000000
        /*0020*/ 	.short	0x0002
        /*0022*/ 	.short	0x0010
        /*0024*/ 	.byte	0x00, 0xf0, 0x11, 0x00


	//----- nvinfo : EIATTR_KPARAM_INFO
	.align		4
.L_30:
        /*0028*/ 	.byte	0x04, 0x17
        /*002a*/ 	.short	(.L_32 - .L_31)
.L_31:
        /*002c*/ 	.word	0x00000000
        /*0030*/ 	.short	0x0001
        /*0032*/ 	.short	0x0008
        /*0034*/ 	.byte	0x00, 0xf5, 0x21, 0x00


	//----- nvinfo : EIATTR_KPARAM_INFO
	.align		4
.L_32:
        /*0038*/ 	.byte	0x04, 0x17
        /*003a*/ 	.short	(.L_34 - .L_33)
.L_33:
        /*003c*/ 	.word	0x00000000
        /*0040*/ 	.short	0x0000
        /*0042*/ 	.short	0x0000
        /*0044*/ 	.byte	0x00, 0xf5, 0x21, 0x00


	//----- nvinfo : EIATTR_SPARSE_MMA_MASK
	.align		4
.L_34:
        /*0048*/ 	.byte	0x03, 0x50
        /*004a*/ 	.short	0x0000


	//----- nvinfo : EIATTR_MAXREG_COUNT
	.align		4
        /*004c*/ 	.byte	0x03, 0x1b
        /*004e*/ 	.short	0x00ff


	//----- nvinfo : EIATTR_MERCURY_ISA_VERSION
	.align		4
        /*0050*/ 	.byte	0x03, 0x5f
        /*0052*/ 	.short	0x0101


	//----- nvinfo : EIATTR_VRC_CTA_INIT_COUNT
	.align		4
        /*0054*/ 	.byte	0x02, 0x4a
	.zero		1
	.zero		1


	//----- nvinfo : EIATTR_EXIT_INSTR_OFFSETS
	.align		4
        /*0058*/ 	.byte	0x04, 0x1c
        /*005a*/ 	.short	(.L_36 - .L_35)


	//   ....[0]....
.L_35:
        /*005c*/ 	.word	0x00000130


	//----- nvinfo : EIATTR_CBANK_PARAM_SIZE
	.align		4
.L_36:
        /*0060*/ 	.byte	0x03, 0x19
        /*0062*/ 	.short	0x0020


	//----- nvinfo : EIATTR_PARAM_CBANK
	.align		4
        /*0064*/ 	.byte	0x04, 0x0a
        /*0066*/ 	.short	(.L_38 - .L_37)
	.align		4
.L_37:
        /*0068*/ 	.word	index@(.nv.constant0._Z10normalize4IdEvPT_PKS0_iS0_)
        /*006c*/ 	.short	0x0380
        /*006e*/ 	.short	0x0020


	//----- nvinfo : EIATTR_SW_WAR
	.align		4
.L_38:
        /*0070*/ 	.byte	0x04, 0x36
        /*0072*/ 	.short	(.L_40 - .L_39)
.L_39:
        /*0074*/ 	.word	0x00000008
.L_40:


//--------------------- .nv.info._Z20dct_transpose_kernelIdiEvPKT_PS0_S2_ii --------------------------
	.section	.nv.info._Z20dct_transpose_kernelIdiEvPKT_PS0_S2_ii,"",@"SHT_CUDA_INFO"
	.sectionflags	@""
	.align	4


	//----- nvinfo : EIATTR_CUDA_API_VERSION
	.align		4
        /*0000*/ 	.byte	0x04, 0x37
        /*0002*/ 	.short	(.L_42 - .L_41)
.L_41:
        /*0004*/ 	.word	0x00000082


	//----- nvinfo : EIATTR_KPARAM_INFO
	.align		4
.L_42:
        /*0008*/ 	.byte	0x04, 0x17
        /*000a*/ 	.short	(.L_44 - .L_43)
.L_43:
        /*000c*/ 	.word	0x00000000
        /*0010*/ 	.short	0x0004
        /*0012*/ 	.short	0x001c
        /*0014*/ 	.byte	0x00, 0xf0, 0x11, 0x00


	//----- nvinfo : EIATTR_KPARAM_INFO
	.align		4
.L_44:
        /*0018*/ 	.byte	0x04, 0x17
        /*001a*/ 	.short	(.L_46 - .L_45)
.L_45:
        /*001c*/ 	.word	0x00000000
        /*0020*/ 	.short	0x0003
        /*0022*/ 	.short	0x0018
        /*0024*/ 	.byte	0x00, 0xf0, 0x11, 0x00


	//----- nvinfo : EIATTR_KPARAM_INFO
	.align		4
.L_46:
        /*0028*/ 	.byte	0x04, 0x17
        /*002a*/ 	.short	(.L_48 - .L_47)
.L_47:
        /*002c*/ 	.word	0x00000000
        /*0030*/ 	.short	0x0002
        /*0032*/ 	.short	0x0010
        /*0034*/ 	.byte	0x00, 0xf5, 0x21, 0x00


	//----- nvinfo : EIATTR_KPARAM_INFO
	.align		4
.L_48:
        /*0038*/ 	.byte	0x04, 0x17
        /*003a*/ 	.short	(.L_50 - .L_49)
.L_49:
        /*003c*/ 	.word	0x00000000
        /*0040*/ 	.short	0x0001
        /*0042*/ 	.short	0x0008
        /*0044*/ 	.byte	0x00, 0xf5, 0x21, 0x00


	//----- nvinfo : EIATTR_KPARAM_INFO
	.align		4
.L_50:
        /*0048*/ 	.byte	0x04, 0x17
        /*004a*/ 	.short	(.L_52 - .L_51)
.L_51:
        /*004c*/ 	.word	0x00000000
        /*0050*/ 	.short	0x0000
        /*0052*/ 	.short	0x0000
        /*0054*/ 	.byte	0x00, 0xf5, 0x21, 0x00


	//----- nvinfo : EIATTR_SPARSE_MMA_MASK
	.align		4
.L_52:
        /*0058*/ 	.byte	0x03, 0x50
        /*005a*/ 	.short	0x0000


	//----- nvinfo : EIATTR_MAXREG_COUNT
	.align		4
        /*005c*/ 	.byte	0x03, 0x1b
        /*005e*/ 	.short	0x0040


	//----- nvinfo : EIATTR_NUM_BARRIERS
	.align		4
        /*0060*/ 	.byte	0x02, 0x4c
        /*0062*/ 	.byte	0x01
	.zero		1


	//----- nvinfo : EIATTR_MERCURY_ISA_VERSION
	.align		4
        /*0064*/ 	.byte	0x03, 0x5f
        /*0066*/ 	.short	0x0101


	//----- nvinfo : EIATTR_VRC_CTA_INIT_COUNT
	.align		4
        /*0068*/ 	.byte	0x02, 0x4a
	.zero		1
	.zero		1


	//----- nvinfo : EIATTR_EXIT_INSTR_OFFSETS
	.align		4
        /*006c*/ 	.byte	0x04, 0x1c
        /*006e*/ 	.short	(.L_54 - .L_53)


	//   ....[0]....
.L_53:
        /*0070*/ 	.word	0x00001a40


	//----- nvinfo : EIATTR_MAX_THREADS
	.align		4
.L_54:
        /*0074*/ 	.byte	0x04, 0x05
        /*0076*/ 	.short	(.L_56 - .L_55)
.L_55:
        /*0078*/ 	.word	0x00000400
        /*007c*/ 	.word	0x00000001
        /*0080*/ 	.word	0x00000001


	//----- nvinfo : EIATTR_CRS_STACK_SIZE
	.align		4
.L_56:
        /*0084*/ 	.byte	0x04, 0x1e
        /*0086*/ 	.short	(.L_58 - .L_57)
.L_57:
        /*0088*/ 	.word	0x00000000


	//----- nvinfo : EIATTR_CBANK_PARAM_SIZE
	.align		4
.L_58:
        /*008c*/ 	.byte	0x03, 0x19
        /*008e*/ 	.short	0x0020


	//----- nvinfo : EIATTR_PARAM_CBANK
	.align		4
        /*0090*/ 	.byte	0x04, 0x0a
        /*0092*/ 	.short	(.L_60 - .L_59)
	.align		4
.L_59:
        /*0094*/ 	.word	index@(.nv.constant0._Z20dct_transpose_kernelIdiEvPKT_PS0_S2_ii)
        /*0098*/ 	.short	0x0380
        /*009a*/ 	.short	0x0020


	//----- nvinfo : EIATTR_SW_WAR
	.align		4
.L_60:
        /*009c*/ 	.byte	0x04, 0x36
        /*009e*/ 	.short	(.L_62 - .L_61)
.L_61:
        /*00a0*/ 	.word	0x00000008
.L_62:


//--------------------- .nv.info._Z25precompute_dct_cos_kernelIdEvPT_ii --------------------------
	.section	.nv.info._Z25precompute_dct_cos_kernelIdEvPT_ii,"",@"SHT_CUDA_INFO"
	.sectionflags	@""
	.align	4


	//----- nvinfo : EIATTR_CUDA_API_VERSION
	.align		4
        /*0000*/ 	.byte	0x04, 0x37
        /*0002*/ 	.short	(.L_64 - .L_63)
.L_63:
        /*0004*/ 	.word	0x00000082


	//----- nvinfo : EIATTR_KPARAM_INFO
	.align		4
.L_64:
        /*0008*/ 	.byte	0x04, 0x17
        /*000a*/ 	.short	(.L_66 - .L_65)
.L_65:
        /*000c*/ 	.word	0x00000000
        /*0010*/ 	.short	0x0002
        /*0012*/ 	.short	0x000c
        /*0014*/ 	.byte	0x00, 0xf0, 0x11, 0x00


	//----- nvinfo : EIATTR_KPARAM_INFO
	.align		4
.L_66:
        /*0018*/ 	.byte	0x04, 0x17
        /*001a*/ 	.short	(.L_68 - .L_67)
.L_67:
        /*001c*/ 	.word	0x00000000
        /*0020*/ 	.short	0x0001
        /*0022*/ 	.short	0x0008
        /*0024*/ 	.byte	0x00, 0xf0, 0x11, 0x00


	//----- nvinfo : EIATTR_KPARAM_INFO
	.align		4
.L_68:
        /*0028*/ 	.byte	0x04, 0x17
        /*002a*/ 	.short	(.L_70 - .L_69)
.L_69:
        /*002c*/ 	.word	0x00000000
        /*0030*/ 	.short	0x0000
        /*0032*/ 	.short	0x0000
        /*0034*/ 	.byte	0x00, 0xf5, 0x21, 0x00


	//----- nvinfo : EIATTR_SPARSE_MMA_MASK
	.align		4
.L_70:
        /*0038*/ 	.byte	0x03, 0x50
        /*003a*/ 	.short	0x0000


	//----- nvinfo : EIATTR_MAXREG_COUNT
	.align		4
        /*003c*/ 	.byte	0x03, 0x1b
        /*003e*/ 	.short	0x00ff


	//----- nvinfo : EIATTR_MERCURY_ISA_VERSION
	.align		4
        /*0040*/ 	.byte	0x03, 0x5f
        /*0042*/ 	.short	0x0101


	//----- nvinfo : EIATTR_VRC_CTA_INIT_COUNT
	.align		4
        /*0044*/ 	.byte	0x02, 0x4a
	.zero		1
	.zero		1


	//----- nvinfo : EIATTR_EXIT_INSTR_OFFSETS
	.align		4
        /*0048*/ 	.byte	0x04, 0x1c
        /*004a*/ 	.short	(.L_72 - .L_71)


	//   ....[0]....
.L_71:
        /*004c*/ 	.word	0x000009b0


	//   ....[1]....
        /*0050*/ 	.word	0x000009d0


	//   ....[2]....
        /*0054*/ 	.word	0x00000a10


	//----- nvinfo : EIATTR_CRS_STACK_SIZE
	.align		4
.L_72:
        /*0058*/ 	.byte	0x04, 0x1e
        /*005a*/ 	.short	(.L_74 - .L_73)
.L_73:
        /*005c*/ 	.word	0x00000000


	//----- nvinfo : EIATTR_CBANK_PARAM_SIZE
	.align		4
.L_74:
        /*0060*/ 	.byte	0x03, 0x19
        /*0062*/ 	.short	0x0010


	//----- nvinfo : EIATTR_PARAM_CBANK
	.align		4
        /*0064*/ 	.byte	0x04, 0x0a
        /*0066*/ 	.short	(.L_76 - .L_75)
	.align		4
.L_75:
        /*0068*/ 	.word	index@(.nv.constant0._Z25precompute_dct_cos_kernelIdEvPT_ii)
        /*006c*/ 	.short	0x0380
        /*006e*/ 	.short	0x0010


	//----- nvinfo : EIATTR_SW_WAR
	.align		4
.L_76:
        /*0070*/ 	.byte	0x04, 0x36
        /*0072*/ 	.short	(.L_78 - .L_77)
.L_77:
        /*0074*/ 	.word	0x00000008
.L_78:


//--------------------- .nv.callgraph             --------------------------
	.section	.nv.callgraph,"",@"SHT_CUDA_CALLGRAPH"
	.align	4
	.sectionentsize	8
	.align		4
        /*0000*/ 	.word	0x00000000
	.align		4
        /*0004*/ 	.word	0xffffffff
	.align		4
        /*0008*/ 	.word	0x00000000
	.align		4
        /*000c*/ 	.word	0xfffffffe
	.align		4
        /*0010*/ 	.word	0x00000000
	.align		4
        /*0014*/ 	.word	0xfffffffd
	.align		4
        /*0018*/ 	.word	0x00000000
	.align		4
        /*001c*/ 	.word	0xfffffffc


//--------------------- .nv.constant4             --------------------------
	.section	.nv.constant4,"a",@progbits
	.align	8
	.align		8
.nv.constant4:
        /*0000*/ 	.dword	_ZZ8LogBase2mE5table
	.align		8
        /*0008*/ 	.dword	__cudart_i2opi_d
	.align		8
        /*0010*/ 	.dword	__cudart_sin_cos_coeffs


//--------------------- .text._Z10normalize4IdEvPT_PKS0_iS0_ --------------------------
	.section	.text._Z10normalize4IdEvPT_PKS0_iS0_,"ax",@progbits
	.align	128
        .global         _Z10normalize4IdEvPT_PKS0_iS0_
        .type           _Z10normalize4IdEvPT_PKS0_iS0_,@function
        .size           _Z10normalize4IdEvPT_PKS0_iS0_,(.L_x_48 - _Z10normalize4IdEvPT_PKS0_iS0_)
        .other          _Z10normalize4IdEvPT_PKS0_iS0_,@"STO_CUDA_ENTRY STV_DEFAULT"
_Z10normalize4IdEvPT_PKS0_iS0_:
.text._Z10normalize4IdEvPT_PKS0_iS0_:
[----:B------:R-:W-:Y:S01]  /*0000*/  LDC R1, c[0x0][0x37c] ;  /* 0x0000df00ff017b82 */ /* 0x000fe20000000800 */
[----:B------:R-:W0:Y:S07]  /*0010*/  S2R R15, SR_CTAID.X ;  /* 0x00000000000f7919 */ /* 0x000e2e0000002500 */
[----:B------:R-:W1:Y:S01]  /*0020*/  LDC.64 R2, c[0x0][0x388] ;  /* 0x0000e200ff027b82 */ /* 0x000e620000000a00 */
[----:B------:R-:W0:Y:S01]  /*0030*/  LDCU UR6, c[0x0][0x360] ;  /* 0x00006c00ff0677ac */ /* 0x000e220008000800 */
[----:B------:R-:W0:Y:S01]  /*0040*/  S2R R0, SR_TID.X ;  /* 0x0000000000007919 */ /* 0x000e220000002100 */
[----:B------:R-:W2:Y:S05]  /*0050*/  LDCU.64 UR4, c[0x0][0x358] ;  /* 0x00006b00ff0477ac */ /* 0x000eaa0008000a00 */
[----:B------:R-:W3:Y:S01]  /*0060*/  LDC.64 R12, c[0x0][0x380] ;  /* 0x0000e000ff0c7b82 */ /* 0x000ee20000000a00 */
[----:B0-----:R-:W-:Y:S01]  /*0070*/  IMAD R15, R15, UR6, R0 ;  /* 0x000000060f0f7c24 */ /* 0x001fe2000f8e0200 */
[----:B------:R-:W0:Y:S03]  /*0080*/  LDCU.64 UR6, c[0x0][0x398] ;  /* 0x00007300ff0677ac */ /* 0x000e260008000a00 */
[----:B-1----:R-:W-:-:S05]  /*0090*/  IMAD.WIDE R2, R15, 0x20, R2 ;  /* 0x000000200f027825 */ /* 0x002fca00078e0202 */
[----:B--2---:R-:W0:Y:S04]  /*00a0*/  LDG.E.128.CONSTANT R4, desc[UR4][R2.64] ;  /* 0x0000000402047981 */ /* 0x004e28000c1e9d00 */
[----:B------:R-:W2:Y:S01]  /*00b0*/  LDG.E.128.CONSTANT R8, desc[UR4][R2.64+0x10] ;  /* 0x0000100402087981 */ /* 0x000ea2000c1e9d00 */
[----:B---3--:R-:W-:Y:S01]  /*00c0*/  IMAD.WIDE R12, R15, 0x20, R12 ;  /* 0x000000200f0c7825 */ /* 0x008fe200078e020c */
[----:B0-----:R-:W-:Y:S02]  /*00d0*/  DMUL R4, R4, UR6 ;  /* 0x0000000604047c28 */ /* 0x001fe40008000000 */
[----:B------:R-:W-:Y:S02]  /*00e0*/  DMUL R6, R6, UR6 ;  /* 0x0000000606067c28 */ /* 0x000fe40008000000 */
[----:B--2---:R-:W-:-:S02]  /*00f0*/  DMUL R8, R8, UR6 ;  /* 0x0000000608087c28 */ /* 0x004fc40008000000 */
[----:B------:R-:W-:-:S03]  /*0100*/  DMUL R10, R10, UR6 ;  /* 0x000000060a0a7c28 */ /* 0x000fc60008000000 */
[----:B------:R-:W-:Y:S04]  /*0110*/  STG.E.128 desc[UR4][R12.64], R4 ;  /* 0x000000040c007986 */ /* 0x000fe8000c101d04 */
[----:B------:R-:W-:Y:S01]  /*0120*/  STG.E.128 desc[UR4][R12.64+0x10], R8 ;  /* 0x000010080c007986 */ /* 0x000fe2000c101d04 */
[----:B------:R-:W-:Y:S05]  /*0130*/  EXIT ;  /* 0x000000000000794d */ /* 0x000fea0003800000 */
.L_x_0:
[----:B------:R-:W-:-:S00]  /*0140*/  BRA `(.L_x_0) ;  /* 0xfffffffc00fc7947 */ /* 0x000fc0000383ffff */
[----:B------:R-:W-:-:S00]  /*0150*/  NOP ;  /* 0x0000000000007918 */ /* 0x000fc00000000000 */
        /* <DEDUP_REMOVED lines=10> */
.L_x_48:


//--------------------- .text._Z20dct_transpose_kernelIdiEvPKT_PS0_S2_ii --------------------------
	.section	.text._Z20dct_transpose_kernelIdiEvPKT_PS0_S2_ii,"ax",@progbits
	.align	128
        .global         _Z20dct_transpose_kernelIdiEvPKT_PS0_S2_ii
        .type           _Z20dct_transpose_kernelIdiEvPKT_PS0_S2_ii,@function
        .size           _Z20dct_transpose_kernelIdiEvPKT_PS0_S2_ii,(.L_x_49 - _Z20dct_transpose_kernelIdiEvPKT_PS0_S2_ii)
        .other          _Z20dct_transpose_kernelIdiEvPKT_PS0_S2_ii,@"STO_CUDA_ENTRY STV_DEFAULT"
_Z20dct_transpose_kernelIdiEvPKT_PS0_S2_ii:
.text._Z20dct_transpose_kernelIdiEvPKT_PS0_S2_ii:
[----:B------:R-:W-:Y:S01]  /*0000*/  LDC R1, c[0x0][0x37c] ;  /* 0x0000df00ff017b82 */ /* 0x000fe20000000800 */
[----:B------:R-:W0:Y:S07]  /*0010*/  S2R R17, SR_TID.X ;  /* 0x0000000000117919 */ /* 0x000e2e0000002100 */
[----:B------:R-:W1:Y:S01]  /*0020*/  S2UR UR5, SR_CgaCtaId ;  /* 0x00000000000579c3 */ /* 0x000e620000008800 */
[----:B------:R-:W2:Y:S01]  /*0030*/  LDCU UR6, c[0x0][0x39c] ;  /* 0x00007380ff0677ac */ /* 0x000ea20008000800 */
[----:B------:R-:W-:Y:S01]  /*0040*/  BSSY.RECONVERGENT B0, `(.L_x_1) ;  /* 0x0000014000007945 */ /* 0x000fe20003800200 */
[----:B------:R-:W-:Y:S01]  /*0050*/  UMOV UR4, 0x400 ;  /* 0x0000040000047882 */ /* 0x000fe20000000000 */
[----:B------:R-:W3:Y:S01]  /*0060*/  LDCU.64 UR8, c[0x0][0x358] ;  /* 0x00006b00ff0877ac */ /* 0x000ee20008000a00 */
[----:B-1----:R-:W-:-:S04]  /*0070*/  ULEA UR4, UR5, UR4, 0x18 ;  /* 0x0000000405047291 */ /* 0x002fc8000f8ec0ff */
[----:B--2---:R-:W-:Y:S02]  /*0080*/  ULEA UR5, UR6, UR4, 0x3 ;  /* 0x0000000406057291 */ /* 0x004fe4000f8e18ff */
[----:B0-----:R-:W-:-:S04]  /*0090*/  ISETP.GE.AND P0, PT, R17, UR6, PT ;  /* 0x0000000611007c0c */ /* 0x001fc8000bf06270 */
[----:B------:R-:W-:-:S09]  /*00a0*/  IMAD.U32 R0, RZ, RZ, UR5 ;  /* 0x00000005ff007e24 */ /* 0x000fd2000f8e00ff */
[----:B---3--:R-:W-:Y:S05]  /*00b0*/  @P0 BRA `(.L_x_2) ;  /* 0x0000000000300947 */ /* 0x008fea0003800000 */
[----:B------:R-:W0:Y:S01]  /*00c0*/  S2R R9, SR_CTAID.Y ;  /* 0x0000000000097919 */ /* 0x000e220000002600 */
[----:B------:R-:W1:Y:S01]  /*00d0*/  LDC R11, c[0x0][0x360] ;  /* 0x0000d800ff0b7b82 */ /* 0x000e620000000800 */
[----:B------:R-:W-:-:S07]  /*00e0*/  IMAD.MOV.U32 R6, RZ, RZ, R17 ;  /* 0x000000ffff067224 */ /* 0x000fce00078e0011 */
[----:B------:R-:W2:Y:S02]  /*00f0*/  LDC.64 R4, c[0x0][0x380] ;  /* 0x0000e000ff047b82 */ /* 0x000ea40000000a00 */
.L_x_3:
[----:B0--3--:R-:W-:-:S04]  /*0100*/  IMAD R3, R9, UR6, R6 ;  /* 0x0000000609037c24 */ /* 0x009fc8000f8e0206 */
[----:B--2---:R-:W-:-:S06]  /*0110*/  IMAD.WIDE.U32 R2, R3, 0x8, R4 ;  /* 0x0000000803027825 */ /* 0x004fcc00078e0004 */
[----:B------:R-:W2:Y:S01]  /*0120*/  LDG.E.64.CONSTANT R2, desc[UR8][R2.64] ;  /* 0x0000000802027981 */ /* 0x000ea2000c1e9b00 */
[----:B------:R-:W-:Y:S02]  /*0130*/  LEA R7, R6, UR4, 0x3 ;  /* 0x0000000406077c11 */ /* 0x000fe4000f8e18ff */
[----:B-1----:R-:W-:-:S04]  /*0140*/  IADD3 R6, PT, PT, R11, R6, RZ ;  /* 0x000000060b067210 */ /* 0x002fc80007ffe0ff */
[----:B------:R-:W-:Y:S01]  /*0150*/  ISETP.GE.AND P0, PT, R6, UR6, PT ;  /* 0x0000000606007c0c */ /* 0x000fe2000bf06270 */
[----:B--2---:R3:W-:-:S12]  /*0160*/  STS.64 [R7], R2 ;  /* 0x0000000207007388 */ /* 0x0047d80000000a00 */
[----:B------:R-:W-:Y:S05]  /*0170*/  @!P0 BRA `(.L_x_3) ;  /* 0xfffffffc00e08947 */ /* 0x000fea000383ffff */
.L_x_2:
[----:B------:R-:W-:Y:S05]  /*0180*/  BSYNC.RECONVERGENT B0 ;  /* 0x0000000000007941 */ /* 0x000fea0003800200 */
.L_x_1:
[----:B------:R-:W-:Y:S01]  /*0190*/  BAR.SYNC.DEFER_BLOCKING 0x0 ;  /* 0x0000000000007b1d */ /* 0x000fe20000010000 */
[----:B------:R-:W-:Y:S01]  /*01a0*/  ULEA.HI UR5, UR6, UR6, URZ, 0x1 ;  /* 0x0000000606057291 */ /* 0x000fe2000f8f08ff */
[----:B------:R-:W-:Y:S01]  /*01b0*/  IMAD.U32 R16, RZ, RZ, UR4 ;  /* 0x00000004ff107e24 */ /* 0x000fe2000f8e00ff */
[----:B------:R-:W-:Y:S02]  /*01c0*/  UIADD3 UR6, UPT, UPT, UR6, 0x1, URZ ;  /* 0x0000000106067890 */ /* 0x000fe4000fffe0ff */
[----:B------:R-:W-:Y:S02]  /*01d0*/  USHF.R.S32.HI UR5, URZ, 0x1, UR5 ;  /* 0x00000001ff057899 */ /* 0x000fe40008011405 */
[----:B------:R-:W-:-:S09]  /*01e0*/  UISETP.GE.U32.AND UP0, UPT, UR6, 0x3, UPT ;  /* 0x000000030600788c */ /* 0x000fd2000bf06070 */
[----:B------:R-:W-:Y:S05]  /*01f0*/  BRA.U !UP0, `(.L_x_4) ;  /* 0x0000000908087547 */ /* 0x000fea000b800000 */
[----:B------:R-:W0:Y:S01]  /*0200*/  LDCU UR7, c[0x0][0x360] ;  /* 0x00006c00ff0777ac */ /* 0x000e220008000800 */
[----:B------:R-:W1:Y:S01]  /*0210*/  LDC R13, c[0x0][0x39c] ;  /* 0x0000e700ff0d7b82 */ /* 0x000e620000000800 */
[----:B------:R-:W-:Y:S01]  /*0220*/  MOV R16, UR4 ;  /* 0x0000000400107c02 */ /* 0x000fe20008000f00 */
[----:B------:R-:W-:Y:S01]  /*0230*/  IMAD.MOV.U32 R14, RZ, RZ, RZ ;  /* 0x000000ffff0e7224 */ /* 0x000fe200078e00ff */
[----:B------:R-:W-:Y:S01]  /*0240*/  UIADD3 UR6, UPT, UPT, UR5, 0x7fffffff, URZ ;  /* 0x7fffffff05067890 */ /* 0x000fe2000fffe0ff */
[----:B0-----:R-:W0:Y:S01]  /*0250*/  I2F.U32.RP R6, UR7 ;  /* 0x0000000700067d06 */ /* 0x001e220008209000 */
[----:B------:R-:W-:Y:S01]  /*0260*/  VIADD R12, R17, UR7 ;  /* 0x00000007110c7c36 */ /* 0x000fe20008000000 */
[----:B------:R-:W-:-:S04]  /*0270*/  ISETP.NE.U32.AND P2, PT, RZ, UR7, PT ;  /* 0x00000007ff007c0c */ /* 0x000fc8000bf45070 */
[C---:B------:R-:W-:Y:S02]  /*0280*/  ISETP.GE.AND P3, PT, R12.reuse, UR5, PT ;  /* 0x000000050c007c0c */ /* 0x040fe4000bf66270 */
[----:B------:R-:W-:Y:S02]  /*0290*/  VIMNMX R5, PT, PT, R12, UR5, !PT ;  /* 0x000000050c057c48 */ /* 0x000fe4000ffe0100 */
[----:B------:R-:W-:-:S04]  /*02a0*/  SEL R4, RZ, 0x1, P3 ;  /* 0x00000001ff047807 */ /* 0x000fc80001800000 */
[----:B------:R-:W-:Y:S01]  /*02b0*/  IADD3 R5, PT, PT, R5, -R12, -R4 ;  /* 0x8000000c05057210 */ /* 0x000fe20007ffe804 */
[----:B0-----:R-:W3:Y:S02]  /*02c0*/  MUFU.RCP R6, R6 ;  /* 0x0000000600067308 */ /* 0x001ee40000001000 */
[----:B---3--:R-:W-:-:S06]  /*02d0*/  VIADD R2, R6, 0xffffffe ;  /* 0x0ffffffe06027836 */ /* 0x008fcc0000000000 */
[----:B------:R0:W2:Y:S02]  /*02e0*/  F2I.FTZ.U32.TRUNC.NTZ R3, R2 ;  /* 0x0000000200037305 */ /* 0x0000a4000021f000 */
[----:B0-----:R-:W-:Y:S01]  /*02f0*/  IMAD.MOV.U32 R2, RZ, RZ, RZ ;  /* 0x000000ffff027224 */ /* 0x001fe200078e00ff */
[----:B--2---:R-:W-:-:S05]  /*0300*/  IADD3 R7, PT, PT, RZ, -R3, RZ ;  /* 0x80000003ff077210 */ /* 0x004fca0007ffe0ff */
[----:B------:R-:W-:-:S04]  /*0310*/  IMAD R7, R7, UR7, RZ ;  /* 0x0000000707077c24 */ /* 0x000fc8000f8e02ff */
[----:B------:R-:W-:-:S06]  /*0320*/  IMAD.HI.U32 R6, R3, R7, R2 ;  /* 0x0000000703067227 */ /* 0x000fcc00078e0002 */
[----:B------:R-:W-:-:S05]  /*0330*/  IMAD.HI.U32 R3, R6, R5, RZ ;  /* 0x0000000506037227 */ /* 0x000fca00078e00ff */
[----:B------:R-:W-:-:S05]  /*0340*/  IADD3 R2, PT, PT, -R3, RZ, RZ ;  /* 0x000000ff03027210 */ /* 0x000fca0007ffe1ff */
[----:B------:R-:W-:Y:S01]  /*0350*/  IMAD R5, R2, UR7, R5 ;  /* 0x0000000702057c24 */ /* 0x000fe2000f8e0205 */
[----:B------:R-:W-:-:S04]  /*0360*/  SEL R2, RZ, 0xffffffff, P3 ;  /* 0xffffffffff027807 */ /* 0x000fc80001800000 */
[----:B------:R-:W-:-:S13]  /*0370*/  ISETP.GE.U32.AND P0, PT, R5, UR7, PT ;  /* 0x0000000705007c0c */ /* 0x000fda000bf06070 */
[----:B------:R-:W-:Y:S02]  /*0380*/  @P0 VIADD R5, R5, -UR7 ;  /* 0x8000000705050c36 */ /* 0x000fe40008000000 */
[----:B------:R-:W-:-:S03]  /*0390*/  @P0 VIADD R3, R3, 0x1 ;  /* 0x0000000103030836 */ /* 0x000fc60000000000 */
[----:B------:R-:W-:-:S13]  /*03a0*/  ISETP.GE.U32.AND P1, PT, R5, UR7, PT ;  /* 0x0000000705007c0c */ /* 0x000fda000bf26070 */
[----:B------:R-:W-:Y:S02]  /*03b0*/  @P1 IADD3 R3, PT, PT, R3, 0x1, RZ ;  /* 0x0000000103031810 */ /* 0x000fe40007ffe0ff */
[----:B------:R-:W-:-:S04]  /*03c0*/  @!P2 LOP3.LUT R3, RZ, UR7, RZ, 0x33, !PT ;  /* 0x00000007ff03ac12 */ /* 0x000fc8000f8e33ff */
[----:B------:R-:W-:Y:S01]  /*03d0*/  ISETP.NE.AND P0, PT, R3, R2, PT ;  /* 0x000000020300720c */ /* 0x000fe20003f05270 */
[----:B------:R-:W-:Y:S02]  /*03e0*/  IMAD.IADD R4, R4, 0x1, R3 ;  /* 0x0000000104047824 */ /* 0x000fe400078e0203 */
[----:B------:R-:W-:Y:S02]  /*03f0*/  IMAD.MOV.U32 R3, RZ, RZ, R0 ;  /* 0x000000ffff037224 */ /* 0x000fe400078e0000 */
[----:B------:R-:W-:Y:S01]  /*0400*/  IMAD.U32 R2, RZ, RZ, UR5 ;  /* 0x00000005ff027e24 */ /* 0x000fe2000f8e00ff */
[----:B-1----:R-:W-:-:S13]  /*0410*/  LOP3.LUT P1, RZ, R4, 0x1, RZ, 0xc0, !PT ;  /* 0x0000000104ff7812 */ /* 0x002fda000782c0ff */
.L_x_10:
[----:B------:R-:W-:Y:S01]  /*0420*/  ISETP.GE.AND P2, PT, R17, UR5, PT ;  /* 0x0000000511007c0c */ /* 0x000fe2000bf46270 */
[----:B------:R-:W-:Y:S01]  /*0430*/  BSSY.RECONVERGENT B0, `(.L_x_5) ;  /* 0x0000056000007945 */ /* 0x000fe20003800200 */
[----:B------:R-:W-:Y:S01]  /*0440*/  MOV R15, R13 ;  /* 0x0000000d000f7202 */ /* 0x000fe20000000f00 */
[----:B------:R-:W-:Y:S01]  /*0450*/  IMAD.MOV.U32 R0, RZ, RZ, R16 ;  /* 0x000000ffff007224 */ /* 0x000fe200078e0010 */
[----:B------:R-:W-:Y:S01]  /*0460*/  MOV R13, R2 ;  /* 0x00000002000d7202 */ /* 0x000fe20000000f00 */
[----:B------:R-:W-:-:S08]  /*0470*/  IMAD.MOV.U32 R16, RZ, RZ, R3 ;  /* 0x000000ffff107224 */ /* 0x000fd000078e0003 */
[----:B------:R-:W-:Y:S05]  /*0480*/  @P2 BRA `(.L_x_6) ;  /* 0x0000000400402947 */ /* 0x000fea0003800000 */
[----:B------:R-:W-:Y:S01]  /*0490*/  VIADD R18, R13, 0x7fffffff ;  /* 0x7fffffff0d127836 */ /* 0x000fe20000000000 */
[----:B------:R-:W-:Y:S01]  /*04a0*/  BSSY.RECONVERGENT B1, `(.L_x_7) ;  /* 0x000001c000017945 */ /* 0x000fe20003800200 */
[----:B------:R-:W-:-:S03]  /*04b0*/  IMAD.MOV.U32 R10, RZ, RZ, R17 ;  /* 0x000000ffff0a7224 */ /* 0x000fc600078e0011 */
[----:B------:R-:W-:Y:S01]  /*04c0*/  LOP3.LUT R18, R18, UR6, RZ, 0xc0, !PT ;  /* 0x0000000612127c12 */ /* 0x000fe2000f8ec0ff */
[----:B------:R-:W-:Y:S06]  /*04d0*/  @P1 BRA `(.L_x_8) ;  /* 0x0000000000601947 */ /* 0x000fec0003800000 */
[----:B------:R-:W0:Y:S01]  /*04e0*/  LDC.64 R2, c[0x0][0x390] ;  /* 0x0000e400ff027b82 */ /* 0x000e220000000a00 */
[----:B------:R-:W-:-:S04]  /*04f0*/  LOP3.LUT R8, R18, R17, RZ, 0xc0, !PT ;  /* 0x0000001112087212 */ /* 0x000fc800078ec0ff */
[----:B------:R-:W-:-:S05]  /*0500*/  IADD3 R5, PT, PT, R8, R14, RZ ;  /* 0x0000000e08057210 */ /* 0x000fca0007ffe0ff */
[----:B0-----:R-:W-:-:S06]  /*0510*/  IMAD.WIDE R2, R5, 0x8, R2 ;  /* 0x0000000805027825 */ /* 0x001fcc00078e0202 */
[----:B------:R-:W2:Y:S01]  /*0520*/  LDG.E.64 R2, desc[UR8][R2.64] ;  /* 0x0000000802027981 */ /* 0x000ea2000c1e1b00 */
[----:B------:R-:W-:Y:S01]  /*0530*/  LOP3.LUT R4, RZ, R8, RZ, 0x33, !PT ;  /* 0x00000008ff047212 */ /* 0x000fe200078e33ff */
[----:B------:R-:W-:Y:S01]  /*0540*/  IMAD.IADD R9, R17, 0x1, -R8 ;  /* 0x0000000111097824 */ /* 0x000fe200078e0a08 */
[----:B------:R-:W-:Y:S02]  /*0550*/  MOV R10, R12 ;  /* 0x0000000c000a7202 */ /* 0x000fe40000000f00 */
[----:B------:R-:W-:Y:S01]  /*0560*/  IADD3 R4, PT, PT, R4, R15, RZ ;  /* 0x0000000f04047210 */ /* 0x000fe20007ffe0ff */
[C---:B------:R-:W-:Y:S01]  /*0570*/  IMAD R5, R9.reuse, 0x10, R0 ;  /* 0x0000001009057824 */ /* 0x040fe200078e0200 */
[----:B------:R-:W-:-:S03]  /*0580*/  LEA R9, R9, R8, 0x1 ;  /* 0x0000000809097211 */ /* 0x000fc600078e08ff */
[--C-:B------:R-:W-:Y:S02]  /*0590*/  IMAD R19, R8, 0x8, R5.reuse ;  /* 0x0000000808137824 */ /* 0x100fe400078e0205 */
[----:B------:R-:W-:Y:S02]  /*05a0*/  IMAD R20, R4, 0x8, R5 ;  /* 0x0000000804147824 */ /* 0x000fe400078e0205 */
[----:B------:R-:W-:Y:S01]  /*05b0*/  IMAD R11, R9, 0x8, R16 ;  /* 0x00000008090b7824 */ /* 0x000fe200078e0210 */
[----:B------:R-:W-:Y:S04]  /*05c0*/  LDS.64 R4, [R19] ;  /* 0x0000000013047984 */ /* 0x000fe80000000a00 */
[----:B------:R-:W0:Y:S02]  /*05d0*/  LDS.64 R6, [R20] ;  /* 0x0000000014067984 */ /* 0x000e240000000a00 */
[----:B0-----:R-:W-:-:S07]  /*05e0*/  DADD R4, R4, R6 ;  /* 0x0000000004047229 */ /* 0x001fce0000000006 */
[----:B------:R-:W-:Y:S04]  /*05f0*/  STS.64 [R11], R4 ;  /* 0x000000040b007388 */ /* 0x000fe80000000a00 */
[----:B------:R-:W-:Y:S04]  /*0600*/  LDS.64 R6, [R19] ;  /* 0x0000000013067984 */ /* 0x000fe80000000a00 */
[----:B------:R-:W0:Y:S02]  /*0610*/  LDS.64 R8, [R20] ;  /* 0x0000000014087984 */ /* 0x000e240000000a00 */
[----:B0-----:R-:W-:-:S08]  /*0620*/  DADD R6, R6, -R8 ;  /* 0x0000000006067229 */ /* 0x001fd00000000808 */
[----:B--2---:R-:W-:Y:S01]  /*0630*/  DMUL R2, R6, R2 ;  /* 0x0000000206027228 */ /* 0x004fe20000000000 */
[----:B------:R-:W-:-:S06]  /*0640*/  IMAD R7, R13, 0x8, R11 ;  /* 0x000000080d077824 */ /* 0x000fcc00078e020b */
[----:B------:R0:W-:Y:S04]  /*0650*/  STS.64 [R7], R2 ;  /* 0x0000000207007388 */ /* 0x0001e80000000a00 */
.L_x_8:
[----:B------:R-:W-:Y:S05]  /*0660*/  BSYNC.RECONVERGENT B1 ;  /* 0x0000000000017941 */ /* 0x000fea0003800200 */
.L_x_7:
[----:B0-----:R-:W0:Y:S01]  /*0670*/  LDC.64 R2, c[0x0][0x390] ;  /* 0x0000e400ff027b82 */ /* 0x001e220000000a00 */
[----:B------:R-:W-:Y:S05]  /*0680*/  @!P0 BRA `(.L_x_6) ;  /* 0x0000000000c08947 */ /* 0x000fea0003800000 */
.L_x_9:
[----:B------:R-:W-:-:S05]  /*0690*/  LOP3.LUT R21, R18, R10, RZ, 0xc0, !PT ;  /* 0x0000000a12157212 */ /* 0x000fca00078ec0ff */
[----:B------:R-:W-:-:S04]  /*06a0*/  IMAD.IADD R5, R21, 0x1, R14 ;  /* 0x0000000115057824 */ /* 0x000fc800078e020e */
[----:B0-----:R-:W-:-:S06]  /*06b0*/  IMAD.WIDE R4, R5, 0x8, R2 ;  /* 0x0000000805047825 */ /* 0x001fcc00078e0202 */
[----:B------:R-:W2:Y:S01]  /*06c0*/  LDG.E.64 R4, desc[UR8][R4.64] ;  /* 0x0000000804047981 */ /* 0x000ea2000c1e1b00 */
[----:B------:R-:W-:-:S05]  /*06d0*/  VIADD R19, R10, UR7 ;  /* 0x000000070a137c36 */ /* 0x000fca0008000000 */
[----:B------:R-:W-:-:S04]  /*06e0*/  LOP3.LUT R20, R18, R19, RZ, 0xc0, !PT ;  /* 0x0000001312147212 */ /* 0x000fc800078ec0ff */
[----:B------:R-:W-:-:S05]  /*06f0*/  IADD3 R7, PT, PT, R20, R14, RZ ;  /* 0x0000000e14077210 */ /* 0x000fca0007ffe0ff */
[----:B------:R-:W-:-:S06]  /*0700*/  IMAD.WIDE R6, R7, 0x8, R2 ;  /* 0x0000000807067825 */ /* 0x000fcc00078e0202 */
[----:B------:R-:W3:Y:S01]  /*0710*/  LDG.E.64 R6, desc[UR8][R6.64] ;  /* 0x0000000806067981 */ /* 0x000ee2000c1e1b00 */
[----:B------:R-:W-:Y:S01]  /*0720*/  IMAD.IADD R22, R10, 0x1, -R21 ;  /* 0x000000010a167824 */ /* 0x000fe200078e0a15 */
[----:B------:R-:W-:Y:S01]  /*0730*/  LOP3.LUT R8, RZ, R21, RZ, 0x33, !PT ;  /* 0x00000015ff087212 */ /* 0x000fe200078e33ff */
[----:B------:R-:W-:Y:S02]  /*0740*/  IMAD.IADD R27, R19, 0x1, -R20 ;  /* 0x00000001131b7824 */ /* 0x000fe400078e0a14 */
[----:B------:R-:W-:Y:S01]  /*0750*/  IMAD R24, R22, 0x10, R0 ;  /* 0x0000001016187824 */ /* 0x000fe200078e0200 */
[----:B------:R-:W-:-:S03]  /*0760*/  IADD3 R9, PT, PT, R8, R15, RZ ;  /* 0x0000000f08097210 */ /* 0x000fc60007ffe0ff */
[--C-:B------:R-:W-:Y:S01]  /*0770*/  IMAD R25, R21, 0x8, R24.reuse ;  /* 0x0000000815197824 */ /* 0x100fe200078e0218 */
[----:B------:R-:W-:Y:S01]  /*0780*/  LEA R21, R22, R21, 0x1 ;  /* 0x0000001516157211 */ /* 0x000fe200078e08ff */
[----:B------:R-:W-:-:S03]  /*0790*/  IMAD R24, R9, 0x8, R24 ;  /* 0x0000000809187824 */ /* 0x000fc600078e0218 */
[----:B------:R-:W-:Y:S01]  /*07a0*/  LDS.64 R8, [R25] ;  /* 0x0000000019087984 */ /* 0x000fe20000000a00 */
[----:B------:R-:W-:-:S03]  /*07b0*/  IMAD R21, R21, 0x8, R16 ;  /* 0x0000000815157824 */ /* 0x000fc600078e0210 */
[----:B------:R-:W0:Y:S01]  /*07c0*/  LDS.64 R10, [R24] ;  /* 0x00000000180a7984 */ /* 0x000e220000000a00 */
[----:B------:R-:W-:Y:S01]  /*07d0*/  IMAD R29, R13, 0x8, R21 ;  /* 0x000000080d1d7824 */ /* 0x000fe200078e0215 */
[----:B0-----:R-:W-:-:S07]  /*07e0*/  DADD R22, R8, R10 ;  /* 0x0000000008167229 */ /* 0x001fce000000000a */
[----:B------:R-:W-:Y:S04]  /*07f0*/  STS.64 [R21], R22 ;  /* 0x0000001615007388 */ /* 0x000fe80000000a00 */
[----:B------:R-:W-:Y:S04]  /*0800*/  LDS.64 R8, [R25] ;  /* 0x0000000019087984 */ /* 0x000fe80000000a00 */
[----:B------:R-:W0:Y:S02]  /*0810*/  LDS.64 R10, [R24] ;  /* 0x00000000180a7984 */ /* 0x000e240000000a00 */
[----:B0-----:R-:W-:Y:S01]  /*0820*/  DADD R8, R8, -R10 ;  /* 0x0000000008087229 */ /* 0x001fe2000000080a */
[----:B------:R-:W-:-:S05]  /*0830*/  LOP3.LUT R10, RZ, R20, RZ, 0x33, !PT ;  /* 0x00000014ff0a7212 */ /* 0x000fca00078e33ff */
[----:B------:R-:W-:Y:S02]  /*0840*/  IMAD.IADD R10, R10, 0x1, R15 ;  /* 0x000000010a0a7824 */ /* 0x000fe400078e020f */
[----:B--2---:R-:W-:Y:S01]  /*0850*/  DMUL R4, R8, R4 ;  /* 0x0000000408047228 */ /* 0x004fe20000000000 */
[C---:B------:R-:W-:Y:S01]  /*0860*/  LEA R9, R27.reuse, R0, 0x4 ;  /* 0x000000001b097211 */ /* 0x040fe200078e20ff */
[----:B------:R-:W-:-:S03]  /*0870*/  IMAD R27, R27, 0x2, R20 ;  /* 0x000000021b1b7824 */ /* 0x000fc600078e0214 */
[----:B------:R-:W-:Y:S01]  /*0880*/  LEA R26, R20, R9, 0x3 ;  /* 0x00000009141a7211 */ /* 0x000fe200078e18ff */
[----:B------:R-:W-:Y:S01]  /*0890*/  IMAD R21, R10, 0x8, R9 ;  /* 0x000000080a157824 */ /* 0x000fe200078e0209 */
[----:B------:R0:W-:Y:S01]  /*08a0*/  STS.64 [R29], R4 ;  /* 0x000000041d007388 */ /* 0x0001e20000000a00 */
[----:B------:R-:W-:-:S03]  /*08b0*/  LEA R27, R27, R16, 0x3 ;  /* 0x000000101b1b7211 */ /* 0x000fc600078e18ff */
[----:B------:R-:W-:Y:S04]  /*08c0*/  LDS.64 R8, [R26] ;  /* 0x000000001a087984 */ /* 0x000fe80000000a00 */
[----:B------:R-:W1:Y:S01]  /*08d0*/  LDS.64 R10, [R21] ;  /* 0x00000000150a7984 */ /* 0x000e620000000a00 */
[----:B0-----:R-:W-:Y:S01]  /*08e0*/  IMAD R5, R13, 0x8, R27 ;  /* 0x000000080d057824 */ /* 0x001fe200078e021b */
[----:B-1----:R-:W-:-:S07]  /*08f0*/  DADD R8, R8, R10 ;  /* 0x0000000008087229 */ /* 0x002fce000000000a */
[----:B------:R-:W-:Y:S04]  /*0900*/  STS.64 [R27], R8 ;  /* 0x000000081b007388 */ /* 0x000fe80000000a00 */
[----:B------:R-:W-:Y:S04]  /*0910*/  LDS.64 R10, [R26] ;  /* 0x000000001a0a7984 */ /* 0x000fe80000000a00 */
[----:B------:R-:W0:Y:S02]  /*0920*/  LDS.64 R22, [R21] ;  /* 0x0000000015167984 */ /* 0x000e240000000a00 */
[----:B0-----:R-:W-:-:S08]  /*0930*/  DADD R10, R10, -R22 ;  /* 0x000000000a0a7229 */ /* 0x001fd00000000816 */
[----:B---3--:R-:W-:Y:S01]  /*0940*/  DMUL R6, R10, R6 ;  /* 0x000000060a067228 */ /* 0x008fe20000000000 */
[----:B------:R-:W-:-:S06]  /*0950*/  VIADD R10, R19, UR7 ;  /* 0x00000007130a7c36 */ /* 0x000fcc0008000000 */
[----:B------:R1:W-:Y:S01]  /*0960*/  STS.64 [R5], R6 ;  /* 0x0000000605007388 */ /* 0x0003e20000000a00 */
[----:B------:R-:W-:-:S13]  /*0970*/  ISETP.GE.AND P2, PT, R10, UR5, PT ;  /* 0x000000050a007c0c */ /* 0x000fda000bf46270 */
[----:B-1----:R-:W-:Y:S05]  /*0980*/  @!P2 BRA `(.L_x_9) ;  /* 0xfffffffc0040a947 */ /* 0x002fea000383ffff */
.L_x_6:
[----:B------:R-:W-:Y:S05]  /*0990*/  BSYNC.RECONVERGENT B0 ;  /* 0x0000000000007941 */ /* 0x000fea0003800200 */
.L_x_5:
[C---:B0-----:R-:W-:Y:S01]  /*09a0*/  IADD3 R2, PT, PT, R13.reuse, 0x1, RZ ;  /* 0x000000010d027810 */ /* 0x041fe20007ffe0ff */
[----:B------:R-:W-:Y:S01]  /*09b0*/  BAR.SYNC.DEFER_BLOCKING 0x0 ;  /* 0x0000000000007b1d */ /* 0x000fe20000010000 */
[C---:B------:R-:W-:Y:S02]  /*09c0*/  IMAD.IADD R14, R13.reuse, 0x1, R14 ;  /* 0x000000010d0e7824 */ /* 0x040fe400078e020e */
[----:B------:R-:W-:Y:S01]  /*09d0*/  ISETP.GE.U32.AND P2, PT, R2, 0x3, PT ;  /* 0x000000030200780c */ /* 0x000fe20003f46070 */
[----:B------:R-:W-:Y:S01]  /*09e0*/  IMAD.MOV.U32 R3, RZ, RZ, R0 ;  /* 0x000000ffff037224 */ /* 0x000fe200078e0000 */
[----:B------:R-:W-:-:S04]  /*09f0*/  LEA.HI R2, R13, R13, RZ, 0x1 ;  /* 0x0000000d0d027211 */ /* 0x000fc800078f08ff */
[----:B------:R-:W-:-:S07]  /*0a00*/  SHF.R.S32.HI R2, RZ, 0x1, R2 ;  /* 0x00000001ff027819 */ /* 0x000fce0000011402 */
[----:B------:R-:W-:Y:S05]  /*0a10*/  @P2 BRA `(.L_x_10) ;  /* 0xfffffff800802947 */ /* 0x000fea000383ffff */
.L_x_4:
[----:B------:R-:W0:Y:S01]  /*0a20*/  LDCU UR4, c[0x0][0x39c] ;  /* 0x00007380ff0477ac */ /* 0x000e220008000800 */
[----:B------:R-:W-:Y:S01]  /*0a30*/  MOV R27, 0x3 ;  /* 0x00000003001b7802 */ /* 0x000fe20000000f00 */
[----:B---3--:R-:W-:Y:S01]  /*0a40*/  IMAD.MOV.U32 R7, RZ, RZ, 0x2 ;  /* 0x00000002ff077424 */ /* 0x008fe200078e00ff */
[----:B0-----:R-:W-:-:S09]  /*0a50*/  UISETP.GE.AND UP0, UPT, UR4, 0x5, UPT ;  /* 0x000000050400788c */ /* 0x001fd2000bf06270 */
[----:B------:R-:W-:Y:S05]  /*0a60*/  BRA.U !UP0, `(.L_x_11) ;  /* 0x0000000508e47547 */ /* 0x000fea000b800000 */
[----:B------:R-:W0:Y:S02]  /*0a70*/  LDC R6, c[0x0][0x360] ;  /* 0x0000d800ff067b82 */ /* 0x000e240000000800 */
[----:B0-----:R-:W0:Y:S01]  /*0a80*/  I2F.U32.RP R8, R6 ;  /* 0x0000000600087306 */ /* 0x001e220000209000 */
[----:B------:R-:W-:Y:S01]  /*0a90*/  IMAD.IADD R5, R17, 0x1, R6 ;  /* 0x0000000111057824 */ /* 0x000fe200078e0206 */
[----:B------:R-:W-:-:S04]  /*0aa0*/  ISETP.NE.U32.AND P2, PT, R6, RZ, PT ;  /* 0x000000ff0600720c */ /* 0x000fc80003f45070 */
[C---:B------:R-:W-:Y:S02]  /*0ab0*/  ISETP.GE.AND P0, PT, R5.reuse, UR5, PT ;  /* 0x0000000505007c0c */ /* 0x040fe4000bf06270 */
[----:B------:R-:W-:Y:S02]  /*0ac0*/  VIMNMX R4, PT, PT, R5, UR5, !PT ;  /* 0x0000000505047c48 */ /* 0x000fe4000ffe0100 */
[----:B------:R-:W-:Y:S01]  /*0ad0*/  SEL R7, RZ, 0x1, P0 ;  /* 0x00000001ff077807 */ /* 0x000fe20000000000 */
[----:B0-----:R-:W0:Y:S02]  /*0ae0*/  MUFU.RCP R8, R8 ;  /* 0x0000000800087308 */ /* 0x001e240000001000 */
[----:B0-----:R-:W-:-:S06]  /*0af0*/  VIADD R2, R8, 0xffffffe ;  /* 0x0ffffffe08027836 */ /* 0x001fcc0000000000 */
[----:B------:R0:W1:Y:S02]  /*0b00*/  F2I.FTZ.U32.TRUNC.NTZ R3, R2 ;  /* 0x0000000200037305 */ /* 0x000064000021f000 */
[----:B0-----:R-:W-:Y:S01]  /*0b10*/  IMAD.MOV.U32 R2, RZ, RZ, RZ ;  /* 0x000000ffff027224 */ /* 0x001fe200078e00ff */
[----:B-1----:R-:W-:-:S05]  /*0b20*/  IADD3 R9, PT, PT, RZ, -R3, RZ ;  /* 0x80000003ff097210 */ /* 0x002fca0007ffe0ff */
[----:B------:R-:W-:-:S04]  /*0b30*/  IMAD R9, R9, R6, RZ ;  /* 0x0000000609097224 */ /* 0x000fc800078e02ff */
[----:B------:R-:W-:Y:S01]  /*0b40*/  IMAD.HI.U32 R8, R3, R9, R2 ;  /* 0x0000000903087227 */ /* 0x000fe200078e0002 */
[----:B------:R-:W-:-:S05]  /*0b50*/  IADD3 R3, PT, PT, R4, -R5, -R7 ;  /* 0x8000000504037210 */ /* 0x000fca0007ffe807 */
[----:B------:R-:W-:-:S04]  /*0b60*/  IMAD.HI.U32 R4, R8, R3, RZ ;  /* 0x0000000308047227 */ /* 0x000fc800078e00ff */
[----:B------:R-:W-:Y:S01]  /*0b70*/  HFMA2 R8, -RZ, RZ, 0, 2.384185791015625e-07 ;  /* 0x00000004ff087431 */ /* 0x000fe200000001ff */
[----:B------:R-:W-:-:S05]  /*0b80*/  IADD3 R2, PT, PT, -R4, RZ, RZ ;  /* 0x000000ff04027210 */ /* 0x000fca0007ffe1ff */
[----:B------:R-:W-:-:S05]  /*0b90*/  IMAD R3, R6, R2, R3 ;  /* 0x0000000206037224 */ /* 0x000fca00078e0203 */
[----:B------:R-:W-:-:S13]  /*0ba0*/  ISETP.GE.U32.AND P0, PT, R3, R6, PT ;  /* 0x000000060300720c */ /* 0x000fda0003f06070 */
[----:B------:R-:W-:Y:S02]  /*0bb0*/  @P0 IMAD.IADD R3, R3, 0x1, -R6 ;  /* 0x0000000103030824 */ /* 0x000fe400078e0a06 */
[----:B------:R-:W-:-:S03]  /*0bc0*/  @P0 VIADD R4, R4, 0x1 ;  /* 0x0000000104040836 */ /* 0x000fc60000000000 */
[----:B------:R-:W-:-:S13]  /*0bd0*/  ISETP.GE.U32.AND P1, PT, R3, R6, PT ;  /* 0x000000060300720c */ /* 0x000fda0003f26070 */
[----:B------:R-:W-:Y:S02]  /*0be0*/  @P1 IADD3 R4, PT, PT, R4, 0x1, RZ ;  /* 0x0000000104041810 */ /* 0x000fe40007ffe0ff */
[----:B------:R-:W-:-:S05]  /*0bf0*/  @!P2 LOP3.LUT R4, RZ, R6, RZ, 0x33, !PT ;  /* 0x00000006ff04a212 */ /* 0x000fca00078e33ff */
[----:B------:R-:W-:-:S05]  /*0c00*/  IMAD.IADD R7, R7, 0x1, R4 ;  /* 0x0000000107077824 */ /* 0x000fca00078e0204 */
[----:B------:R-:W-:Y:S01]  /*0c10*/  LOP3.LUT P0, RZ, R7, 0x1, RZ, 0xc0, !PT ;  /* 0x0000000107ff7812 */ /* 0x000fe2000780c0ff */
[----:B------:R-:W-:-:S12]  /*0c20*/  IMAD.MOV.U32 R7, RZ, RZ, 0x2 ;  /* 0x00000002ff077424 */ /* 0x000fd800078e00ff */
.L_x_17:
[----:B------:R-:W-:Y:S01]  /*0c30*/  ISETP.GE.AND P1, PT, R17, UR5, PT ;  /* 0x0000000511007c0c */ /* 0x000fe2000bf26270 */
[----:B------:R-:W-:Y:S01]  /*0c40*/  BSSY.RECONVERGENT B0, `(.L_x_12) ;  /* 0x0000054000007945 */ /* 0x000fe20003800200 */
[----:B------:R-:W-:Y:S01]  /*0c50*/  IMAD.MOV.U32 R3, RZ, RZ, R16 ;  /* 0x000000ffff037224 */ /* 0x000fe200078e0010 */
[----:B------:R-:W-:Y:S01]  /*0c60*/  MOV R16, R0 ;  /* 0x0000000000107202 */ /* 0x000fe20000000f00 */
[----:B------:R-:W-:Y:S02]  /*0c70*/  IMAD.MOV.U32 R2, RZ, RZ, R7 ;  /* 0x000000ffff027224 */ /* 0x000fe400078e0007 */
[----:B------:R-:W-:-:S07]  /*0c80*/  IMAD.MOV.U32 R7, RZ, RZ, R8 ;  /* 0x000000ffff077224 */ /* 0x000fce00078e0008 */
[----:B-1----:R-:W-:Y:S05]  /*0c90*/  @P1 BRA `(.L_x_13) ;  /* 0x0000000400381947 */ /* 0x002fea0003800000 */
[----:B------:R-:W-:Y:S02]  /*0ca0*/  UIADD3 UR4, UPT, UPT, UR5, 0x7fffffff, URZ ;  /* 0x7fffffff05047890 */ /* 0x000fe4000fffe0ff */
[----:B------:R-:W-:Y:S01]  /*0cb0*/  ISETP.GE.AND P1, PT, R5, UR5, PT ;  /* 0x0000000505007c0c */ /* 0x000fe2000bf26270 */
[----:B------:R-:W-:Y:S01]  /*0cc0*/  VIADD R0, R2, 0x7fffffff ;  /* 0x7fffffff02007836 */ /* 0x000fe20000000000 */
[----:B------:R-:W-:Y:S01]  /*0cd0*/  BSSY.RECONVERGENT B1, `(.L_x_14) ;  /* 0x0000017000017945 */ /* 0x000fe20003800200 */
[----:B------:R-:W-:Y:S02]  /*0ce0*/  MOV R25, R17 ;  /* 0x0000001100197202 */ /* 0x000fe40000000f00 */
[----:B------:R-:W-:Y:S02]  /*0cf0*/  SEL R9, RZ, 0xffffffff, P1 ;  /* 0xffffffffff097807 */ /* 0x000fe40000800000 */
[----:B------:R-:W-:Y:S02]  /*0d00*/  LOP3.LUT R0, R0, UR4, RZ, 0xc0, !PT ;  /* 0x0000000400007c12 */ /* 0x000fe4000f8ec0ff */
[----:B------:R-:W-:Y:S01]  /*0d10*/  ISETP.NE.AND P2, PT, R4, R9, PT ;  /* 0x000000090400720c */ /* 0x000fe20003f45270 */
[----:B------:R-:W-:-:S12]  /*0d20*/  @P0 BRA `(.L_x_15) ;  /* 0x0000000000440947 */ /* 0x000fd80003800000 */
[----:B------:R-:W-:Y:S01]  /*0d30*/  LOP3.LUT R8, R0, R17, RZ, 0xc0, !PT ;  /* 0x0000001100087212 */ /* 0x000fe200078ec0ff */
[----:B------:R-:W-:Y:S01]  /*0d40*/  IMAD.SHL.U32 R15, R17, 0x2, RZ ;  /* 0x00000002110f7824 */ /* 0x000fe200078e00ff */
[----:B------:R-:W-:-:S03]  /*0d50*/  MOV R25, R5 ;  /* 0x0000000500197202 */ /* 0x000fc60000000f00 */
[----:B------:R-:W-:Y:S02]  /*0d60*/  VIADD R9, R8, 0x1 ;  /* 0x0000000108097836 */ /* 0x000fe40000000000 */
[----:B------:R-:W-:Y:S02]  /*0d70*/  IMAD.IADD R10, R17, 0x1, -R8 ;  /* 0x00000001110a7824 */ /* 0x000fe400078e0a08 */
[----:B------:R-:W-:Y:S01]  /*0d80*/  IMAD R15, R15, 0x8, R16 ;  /* 0x000000080f0f7824 */ /* 0x000fe200078e0210 */
[----:B------:R-:W-:Y:S02]  /*0d90*/  ISETP.NE.AND P1, PT, R9, R2, PT ;  /* 0x000000020900720c */ /* 0x000fe40003f25270 */
[----:B------:R-:W-:-:S05]  /*0da0*/  LEA R13, R10, R3, 0x4 ;  /* 0x000000030a0d7211 */ /* 0x000fca00078e20ff */
[----:B------:R-:W-:-:S06]  /*0db0*/  IMAD R19, R8, 0x8, R13 ;  /* 0x0000000808137824 */ /* 0x000fcc00078e020d */
[----:B------:R-:W-:Y:S01]  /*0dc0*/  @P1 IMAD R12, R2, 0x8, R19 ;  /* 0x00000008020c1824 */ /* 0x000fe200078e0213 */
[----:B------:R-:W-:-:S04]  /*0dd0*/  @!P1 LEA R13, R7, R13, 0x3 ;  /* 0x0000000d070d9211 */ /* 0x000fc800078e18ff */
[----:B------:R-:W-:Y:S04]  /*0de0*/  @P1 LDS.64 R10, [R12] ;  /* 0x000000000c0a1984 */ /* 0x000fe80000000a00 */
[----:B------:R-:W0:Y:S02]  /*0df0*/  @P1 LDS.64 R8, [R12+0x8] ;  /* 0x000008000c081984 */ /* 0x000e240000000a00 */
[----:B0-----:R-:W-:Y:S02]  /*0e00*/  @P1 DADD R10, R10, R8 ;  /* 0x000000000a0a1229 */ /* 0x001fe40000000008 */
[----:B------:R-:W-:Y:S08]  /*0e10*/  LDS.64 R8, [R19] ;  /* 0x0000000013087984 */ /* 0x000ff00000000a00 */
[----:B------:R-:W0:Y:S04]  /*0e20*/  @!P1 LDS.64 R10, [R13+-0x8] ;  /* 0xfffff8000d0a9984 */ /* 0x000e280000000a00 */
[----:B0-----:R0:W-:Y:S02]  /*0e30*/  STS.128 [R15], R8 ;  /* 0x000000080f007388 */ /* 0x0011e40000000c00 */
.L_x_15:
[----:B------:R-:W-:Y:S05]  /*0e40*/  BSYNC.RECONVERGENT B1 ;  /* 0x0000000000017941 */ /* 0x000fea0003800200 */
.L_x_14:
[----:B------:R-:W-:Y:S05]  /*0e50*/  @!P2 BRA `(.L_x_13) ;  /* 0x0000000000c8a947 */ /* 0x000fea0003800000 */
[C---:B------:R-:W-:Y:S02]  /*0e60*/  IMAD.IADD R23, R25.reuse, 0x1, R6 ;  /* 0x0000000119177824 */ /* 0x040fe400078e0206 */
[----:B------:R-:W-:Y:S02]  /*0e70*/  IMAD.SHL.U32 R18, R25, 0x10, RZ ;  /* 0x0000001019127824 */ /* 0x000fe400078e00ff */
[----:B------:R-:W-:Y:S01]  /*0e80*/  IMAD.MOV.U32 R19, RZ, RZ, R16 ;  /* 0x000000ffff137224 */ /* 0x000fe200078e0010 */
[----:B------:R-:W-:Y:S01]  /*0e90*/  SHF.L.U32 R20, R23, 0x4, RZ ;  /* 0x0000000417147819 */ /* 0x000fe200000006ff */
[C---:B------:R-:W-:Y:S02]  /*0ea0*/  IMAD R24, R2.reuse, 0x8, R18 ;  /* 0x0000000802187824 */ /* 0x040fe400078e0212 */
[----:B------:R-:W-:Y:S01]  /*0eb0*/  IMAD.MOV.U32 R21, RZ, RZ, R3 ;  /* 0x000000ffff157224 */ /* 0x000fe200078e0003 */
[----:B------:R-:W-:Y:S01]  /*0ec0*/  LEA R26, R7, R20, 0x3 ;  /* 0x00000014071a7211 */ /* 0x000fe200078e18ff */
[----:B------:R-:W-:Y:S01]  /*0ed0*/  IMAD R22, R2, 0x8, R20 ;  /* 0x0000000802167824 */ /* 0x000fe200078e0214 */
[----:B------:R-:W-:-:S03]  /*0ee0*/  IADD3 R24, PT, PT, R24, 0x8, RZ ;  /* 0x0000000818187810 */ /* 0x000fc60007ffe0ff */
[----:B------:R-:W-:Y:S02]  /*0ef0*/  VIADD R26, R26, 0xfffffff8 ;  /* 0xfffffff81a1a7836 */ /* 0x000fe40000000000 */
[----:B------:R-:W-:-:S07]  /*0f00*/  VIADD R22, R22, 0x8 ;  /* 0x0000000816167836 */ /* 0x000fce0000000000 */
.L_x_16:
[C---:B0-----:R-:W-:Y:S02]  /*0f10*/  LOP3.LUT R8, R0.reuse, R25, RZ, 0xc0, !PT ;  /* 0x0000001900087212 */ /* 0x041fe400078ec0ff */
[----:B-1----:R-:W-:Y:S02]  /*0f20*/  LOP3.LUT R27, R0, R23, RZ, 0xc0, !PT ;  /* 0x00000017001b7212 */ /* 0x002fe400078ec0ff */
[----:B------:R-:W-:Y:S02]  /*0f30*/  IADD3 R9, PT, PT, R8, 0x1, RZ ;  /* 0x0000000108097810 */ /* 0x000fe40007ffe0ff */
[C---:B------:R-:W-:Y:S02]  /*0f40*/  IADD3 R25, PT, PT, R6.reuse, R25, R6 ;  /* 0x0000001906197210 */ /* 0x040fe40007ffe006 */
[----:B------:R-:W-:Y:S02]  /*0f50*/  ISETP.NE.AND P1, PT, R9, R2, PT ;  /* 0x000000020900720c */ /* 0x000fe40003f25270 */
[----:B------:R-:W-:-:S11]  /*0f60*/  LEA R23, R6, R23, 0x1 ;  /* 0x0000001706177211 */ /* 0x000fd600078e08ff */
[----:B------:R-:W-:Y:S02]  /*0f70*/  @!P1 IMAD R10, R7, 0x8, R18 ;  /* 0x00000008070a9824 */ /* 0x000fe400078e0212 */
[----:B------:R-:W-:-:S03]  /*0f80*/  @P1 IMAD.IADD R11, R24, 0x1, R21 ;  /* 0x00000001180b1824 */ /* 0x000fc600078e0215 */
[----:B------:R-:W-:Y:S01]  /*0f90*/  @!P1 IADD3 R9, PT, PT, R10, R21, RZ ;  /* 0x000000150a099210 */ /* 0x000fe20007ffe0ff */
[----:B------:R-:W-:-:S04]  /*0fa0*/  @P1 IMAD R29, R8, -0x8, R11 ;  /* 0xfffffff8081d1824 */ /* 0x000fc800078e020b */
[----:B------:R-:W-:Y:S01]  /*0fb0*/  @!P1 IMAD R28, R8, -0x10, R9 ;  /* 0xfffffff0081c9824 */ /* 0x000fe200078e0209 */
[----:B------:R-:W-:Y:S01]  /*0fc0*/  @P1 LDS.64 R14, [R29+-0x8] ;  /* 0xfffff8001d0e1984 */ /* 0x000fe20000000a00 */
[----:B------:R-:W-:-:S03]  /*0fd0*/  IMAD.IADD R9, R18, 0x1, R21 ;  /* 0x0000000112097824 */ /* 0x000fc600078e0215 */
[----:B------:R0:W1:Y:S01]  /*0fe0*/  @P1 LDS.64 R12, [R29] ;  /* 0x000000001d0c1984 */ /* 0x0000620000000a00 */
[----:B------:R-:W-:-:S03]  /*0ff0*/  IMAD R9, R8, -0x8, R9 ;  /* 0xfffffff808097824 */ /* 0x000fc600078e0209 */
[----:B------:R-:W-:Y:S04]  /*1000*/  @!P1 LDS.64 R10, [R28+-0x8] ;  /* 0xfffff8001c0a9984 */ /* 0x000fe80000000a00 */
[----:B------:R-:W2:Y:S01]  /*1010*/  LDS.64 R8, [R9] ;  /* 0x0000000009087984 */ /* 0x000ea20000000a00 */
[----:B0-----:R-:W-:Y:S01]  /*1020*/  IMAD.IADD R29, R18, 0x1, R19 ;  /* 0x00000001121d7824 */ /* 0x001fe200078e0213 */
[----:B-1----:R-:W-:Y:S01]  /*1030*/  @P1 DADD R10, R14, R12 ;  /* 0x000000000e0a1229 */ /* 0x002fe2000000000c */
[----:B------:R-:W-:-:S05]  /*1040*/  VIADD R13, R27, 0x1 ;  /* 0x000000011b0d7836 */ /* 0x000fca0000000000 */
[----:B------:R-:W-:Y:S01]  /*1050*/  ISETP.NE.AND P1, PT, R13, R2, PT ;  /* 0x000000020d00720c */ /* 0x000fe20003f25270 */
[----:B--2---:R0:W-:-:S12]  /*1060*/  STS.128 [R29], R8 ;  /* 0x000000081d007388 */ /* 0x0041d80000000c00 */
[-C--:B------:R-:W-:Y:S02]  /*1070*/  @P1 IADD3 R12, PT, PT, R22, R21.reuse, RZ ;  /* 0x00000015160c1210 */ /* 0x080fe40007ffe0ff */
[----:B0-----:R-:W-:-:S03]  /*1080*/  @!P1 IADD3 R8, PT, PT, R26, R21, RZ ;  /* 0x000000151a089210 */ /* 0x001fc60007ffe0ff */
[----:B------:R-:W-:-:S05]  /*1090*/  @P1 IMAD R28, R27, -0x8, R12 ;  /* 0xfffffff81b1c1824 */ /* 0x000fca00078e020c */
[----:B------:R-:W-:Y:S04]  /*10a0*/  @P1 LDS.64 R12, [R28+-0x8] ;  /* 0xfffff8001c0c1984 */ /* 0x000fe80000000a00 */
[----:B------:R0:W1:Y:S02]  /*10b0*/  @P1 LDS.64 R14, [R28] ;  /* 0x000000001c0e1984 */ /* 0x0000640000000a00 */
[--C-:B0-----:R-:W-:Y:S02]  /*10c0*/  IMAD.IADD R28, R20, 0x1, R21.reuse ;  /* 0x00000001141c7824 */ /* 0x101fe400078e0215 */
[----:B------:R-:W-:Y:S01]  /*10d0*/  IMAD R21, R6, 0x20, R21 ;  /* 0x0000002006157824 */ /* 0x000fe200078e0215 */
[----:B-1----:R-:W-:Y:S01]  /*10e0*/  @P1 DADD R14, R12, R14 ;  /* 0x000000000c0e1229 */ /* 0x002fe2000000000e */
[----:B------:R-:W-:-:S02]  /*10f0*/  IMAD R12, R27, -0x8, R28 ;  /* 0xfffffff81b0c7824 */ /* 0x000fc400078e021c */
[----:B------:R-:W-:-:S04]  /*1100*/  @!P1 IMAD R27, R27, -0x10, R8 ;  /* 0xfffffff01b1b9824 */ /* 0x000fc800078e0208 */
[----:B------:R-:W-:Y:S04]  /*1110*/  LDS.64 R12, [R12] ;  /* 0x000000000c0c7984 */ /* 0x000fe80000000a00 */
[----:B------:R0:W1:Y:S01]  /*1120*/  @!P1 LDS.64 R14, [R27] ;  /* 0x000000001b0e9984 */ /* 0x0000620000000a00 */
[----:B------:R-:W-:Y:S01]  /*1130*/  ISETP.GE.AND P1, PT, R25, UR5, PT ;  /* 0x0000000519007c0c */ /* 0x000fe2000bf26270 */
[--C-:B0-----:R-:W-:Y:S02]  /*1140*/  IMAD.IADD R27, R20, 0x1, R19.reuse ;  /* 0x00000001141b7824 */ /* 0x101fe400078e0213 */
[----:B------:R-:W-:-:S03]  /*1150*/  IMAD R19, R6, 0x20, R19 ;  /* 0x0000002006137824 */ /* 0x000fc600078e0213 */
[----:B-1----:R1:W-:Y:S07]  /*1160*/  STS.128 [R27], R12 ;  /* 0x0000000c1b007388 */ /* 0x0023ee0000000c00 */
[----:B------:R-:W-:Y:S05]  /*1170*/  @!P1 BRA `(.L_x_16) ;  /* 0xfffffffc00649947 */ /* 0x000fea000383ffff */
.L_x_13:
[----:B------:R-:W-:Y:S05]  /*1180*/  BSYNC.RECONVERGENT B0 ;  /* 0x0000000000007941 */ /* 0x000fea0003800200 */
.L_x_12:
[----:B------:R-:W2:Y:S01]  /*1190*/  LDCU UR4, c[0x0][0x39c] ;  /* 0x00007380ff0477ac */ /* 0x000ea20008000800 */
[----:B0-----:R-:W-:Y:S01]  /*11a0*/  IMAD.SHL.U32 R8, R7, 0x2, RZ ;  /* 0x0000000207087824 */ /* 0x001fe200078e00ff */
[----:B------:R-:W-:Y:S01]  /*11b0*/  MOV R0, R3 ;  /* 0x0000000300007202 */ /* 0x000fe20000000f00 */
[----:B------:R-:W-:Y:S03]  /*11c0*/  BAR.SYNC.DEFER_BLOCKING 0x0 ;  /* 0x0000000000007b1d */ /* 0x000fe60000010000 */
[----:B--2---:R-:W-:-:S13]  /*11d0*/  ISETP.GE.AND P1, PT, R8, UR4, PT ;  /* 0x0000000408007c0c */ /* 0x004fda000bf26270 */
[----:B------:R-:W-:Y:S05]  /*11e0*/  @!P1 BRA `(.L_x_17) ;  /* 0xfffffff800909947 */ /* 0x000fea000383ffff */
[----:B-1----:R-:W-:-:S07]  /*11f0*/  VIADD R27, R8, 0xffffffff ;  /* 0xffffffff081b7836 */ /* 0x002fce0000000000 */
.L_x_11:
[----:B------:R-:W-:Y:S01]  /*1200*/  ISETP.GE.AND P0, PT, R17, UR5, PT ;  /* 0x0000000511007c0c */ /* 0x000fe2000bf06270 */
[----:B------:R-:W0:Y:S01]  /*1210*/  LDCU.64 UR10, c[0x0][0x388] ;  /* 0x00007100ff0a77ac */ /* 0x000e220008000a00 */
[----:B------:R-:W-:Y:S11]  /*1220*/  BSSY.RECONVERGENT B0, `(.L_x_18) ;  /* 0x0000080000007945 */ /* 0x000ff60003800200 */
[----:B------:R-:W-:Y:S05]  /*1230*/  @P0 BRA `(.L_x_19) ;  /* 0x0000000400f80947 */ /* 0x000fea0003800000 */
[----:B------:R-:W1:Y:S01]  /*1240*/  LDC R2, c[0x0][0x360] ;  /* 0x0000d800ff027b82 */ /* 0x000e620000000800 */
[----:B------:R-:W-:Y:S01]  /*1250*/  UIADD3 UR4, UPT, UPT, UR5, 0x7fffffff, URZ ;  /* 0x7fffffff05047890 */ /* 0x000fe2000fffe0ff */
[----:B------:R-:W-:Y:S01]  /*1260*/  BSSY.RECONVERGENT B1, `(.L_x_20) ;  /* 0x0000039000017945 */ /* 0x000fe20003800200 */
[----:B-1----:R-:W1:Y:S01]  /*1270*/  I2F.U32.RP R8, R2 ;  /* 0x0000000200087306 */ /* 0x002e620000209000 */
[----:B------:R-:W-:Y:S01]  /*1280*/  IMAD.IADD R0, R17, 0x1, R2 ;  /* 0x0000000111007824 */ /* 0x000fe200078e0202 */
[----:B------:R-:W-:-:S04]  /*1290*/  ISETP.NE.U32.AND P2, PT, R2, RZ, PT ;  /* 0x000000ff0200720c */ /* 0x000fc80003f45070 */
[C---:B------:R-:W-:Y:S02]  /*12a0*/  ISETP.GE.AND P0, PT, R0.reuse, UR5, PT ;  /* 0x0000000500007c0c */ /* 0x040fe4000bf06270 */
[----:B------:R-:W-:Y:S02]  /*12b0*/  VIMNMX R3, PT, PT, R0, UR5, !PT ;  /* 0x0000000500037c48 */ /* 0x000fe4000ffe0100 */
[----:B------:R-:W-:-:S04]  /*12c0*/  SEL R6, RZ, 0x1, P0 ;  /* 0x00000001ff067807 */ /* 0x000fc80000000000 */
[----:B------:R-:W-:Y:S01]  /*12d0*/  IADD3 R3, PT, PT, R3, -R0, -R6 ;  /* 0x8000000003037210 */ /* 0x000fe20007ffe806 */
[----:B-1----:R-:W1:Y:S02]  /*12e0*/  MUFU.RCP R8, R8 ;  /* 0x0000000800087308 */ /* 0x002e640000001000 */
[----:B-1----:R-:W-:-:S06]  /*12f0*/  VIADD R4, R8, 0xffffffe ;  /* 0x0ffffffe08047836 */ /* 0x002fcc0000000000 */
[----:B------:R1:W2:Y:S02]  /*1300*/  F2I.FTZ.U32.TRUNC.NTZ R5, R4 ;  /* 0x0000000400057305 */ /* 0x0002a4000021f000 */
[----:B-1----:R-:W-:Y:S01]  /*1310*/  IMAD.MOV.U32 R4, RZ, RZ, RZ ;  /* 0x000000ffff047224 */ /* 0x002fe200078e00ff */
[----:B--2---:R-:W-:-:S05]  /*1320*/  IADD3 R9, PT, PT, RZ, -R5, RZ ;  /* 0x80000005ff097210 */ /* 0x004fca0007ffe0ff */
[----:B------:R-:W-:-:S04]  /*1330*/  IMAD R9, R9, R2, RZ ;  /* 0x0000000209097224 */ /* 0x000fc800078e02ff */
[----:B------:R-:W-:-:S06]  /*1340*/  IMAD.HI.U32 R8, R5, R9, R4 ;  /* 0x0000000905087227 */ /* 0x000fcc00078e0004 */
[----:B------:R-:W-:-:S05]  /*1350*/  IMAD.HI.U32 R5, R8, R3, RZ ;  /* 0x0000000308057227 */ /* 0x000fca00078e00ff */
[----:B------:R-:W-:-:S05]  /*1360*/  IADD3 R4, PT, PT, -R5, RZ, RZ ;  /* 0x000000ff05047210 */ /* 0x000fca0007ffe1ff */
[----:B------:R-:W-:Y:S02]  /*1370*/  IMAD R3, R2, R4, R3 ;  /* 0x0000000402037224 */ /* 0x000fe400078e0203 */
[----:B------:R-:W1:Y:S03]  /*1380*/  S2R R4, SR_CTAID.Y ;  /* 0x0000000000047919 */ /* 0x000e660000002600 */
[----:B------:R-:W-:-:S13]  /*1390*/  ISETP.GE.U32.AND P0, PT, R3, R2, PT ;  /* 0x000000020300720c */ /* 0x000fda0003f06070 */
[----:B------:R-:W-:Y:S02]  /*13a0*/  @P0 IMAD.IADD R3, R3, 0x1, -R2 ;  /* 0x0000000103030824 */ /* 0x000fe400078e0a02 */
[----:B------:R-:W-:-:S03]  /*13b0*/  @P0 VIADD R5, R5, 0x1 ;  /* 0x0000000105050836 */ /* 0x000fc60000000000 */
[----:B------:R-:W-:-:S13]  /*13c0*/  ISETP.GE.U32.AND P1, PT, R3, R2, PT ;  /* 0x000000020300720c */ /* 0x000fda0003f26070 */
[----:B------:R-:W-:Y:S02]  /*13d0*/  @P1 IADD3 R5, PT, PT, R5, 0x1, RZ ;  /* 0x0000000105051810 */ /* 0x000fe40007ffe0ff */
[----:B------:R-:W-:-:S05]  /*13e0*/  @!P2 LOP3.LUT R5, RZ, R2, RZ, 0x33, !PT ;  /* 0x00000002ff05a212 */ /* 0x000fca00078e33ff */
[----:B------:R-:W-:Y:S02]  /*13f0*/  IMAD.IADD R5, R6, 0x1, R5 ;  /* 0x0000000106057824 */ /* 0x000fe400078e0205 */
[----:B------:R-:W-:-:S03]  /*1400*/  VIADD R6, R7, 0x7fffffff ;  /* 0x7fffffff07067836 */ /* 0x000fc60000000000 */
[----:B------:R-:W-:Y:S02]  /*1410*/  LOP3.LUT R3, R5, 0x1, RZ, 0xc0, !PT ;  /* 0x0000000105037812 */ /* 0x000fe400078ec0ff */
[----:B------:R-:W-:Y:S02]  /*1420*/  LOP3.LUT R6, R6, UR4, RZ, 0xc0, !PT ;  /* 0x0000000406067c12 */ /* 0x000fe4000f8ec0ff */
[----:B------:R-:W-:Y:S02]  /*1430*/  ISETP.NE.U32.AND P1, PT, R3, 0x1, PT ;  /* 0x000000010300780c */ /* 0x000fe40003f25070 */
[----:B------:R-:W-:-:S11]  /*1440*/  ISETP.NE.AND P0, PT, R5, RZ, PT ;  /* 0x000000ff0500720c */ /* 0x000fd60003f05270 */
[----:B-1----:R-:W-:Y:S05]  /*1450*/  @!P1 BRA `(.L_x_21) ;  /* 0x0000000000649947 */ /* 0x002fea0003800000 */
[----:B------:R-:W-:Y:S01]  /*1460*/  LOP3.LUT R8, R6, R17, RZ, 0xc0, !PT ;  /* 0x0000001106087212 */ /* 0x000fe200078ec0ff */
[----:B------:R-:W1:Y:S01]  /*1470*/  LDC R13, c[0x0][0x398] ;  /* 0x0000e600ff0d7b82 */ /* 0x000e620000000800 */
[----:B------:R-:W2:Y:S02]  /*1480*/  LDCU.64 UR6, c[0x0][0x388] ;  /* 0x00007100ff0677ac */ /* 0x000ea40008000a00 */
[----:B------:R-:W-:Y:S01]  /*1490*/  IADD3 R10, PT, PT, R8, 0x1, RZ ;  /* 0x00000001080a7810 */ /* 0x000fe20007ffe0ff */
[----:B------:R-:W-:-:S03]  /*14a0*/  IMAD.IADD R3, R17, 0x1, -R8 ;  /* 0x0000000111037824 */ /* 0x000fc600078e0a08 */
[----:B------:R-:W-:Y:S01]  /*14b0*/  ISETP.NE.AND P1, PT, R10, R7, PT ;  /* 0x000000070a00720c */ /* 0x000fe20003f25270 */
[----:B------:R-:W-:-:S05]  /*14c0*/  IMAD R3, R3, 0x10, R16 ;  /* 0x0000001003037824 */ /* 0x000fca00078e0210 */
[----:B------:R-:W-:-:S07]  /*14d0*/  LEA R20, R8, R3, 0x3 ;  /* 0x0000000308147211 */ /* 0x000fce00078e18ff */
[----:B------:R-:W-:Y:S02]  /*14e0*/  @P1 IMAD R5, R7, 0x8, R20 ;  /* 0x0000000807051824 */ /* 0x000fe400078e0214 */
[----:B------:R-:W-:Y:S01]  /*14f0*/  @!P1 IMAD R18, R27, 0x8, R3 ;  /* 0x000000081b129824 */ /* 0x000fe200078e0203 */
[----:B------:R-:W-:Y:S01]  /*1500*/  SHF.L.U32 R3, R17, 0x1, RZ ;  /* 0x0000000111037819 */ /* 0x000fe200000006ff */
[----:B------:R-:W-:Y:S01]  /*1510*/  IMAD.MOV.U32 R17, RZ, RZ, R0 ;  /* 0x000000ffff117224 */ /* 0x000fe200078e0000 */
[----:B------:R-:W-:Y:S03]  /*1520*/  @P1 LDS.64 R8, [R5] ;  /* 0x0000000005081984 */ /* 0x000fe60000000a00 */
[----:B-1----:R-:W-:Y:S01]  /*1530*/  IMAD R3, R3, R13, RZ ;  /* 0x0000000d03037224 */ /* 0x002fe200078e02ff */
[----:B------:R-:W1:Y:S02]  /*1540*/  @P1 LDS.64 R10, [R5+0x8] ;  /* 0x00000800050a1984 */ /* 0x000e640000000a00 */
[----:B-1----:R-:W-:-:S02]  /*1550*/  @P1 DADD R8, R8, R10 ;  /* 0x0000000008081229 */ /* 0x002fc4000000000a */
[----:B------:R-:W1:Y:S08]  /*1560*/  LDS.64 R10, [R20] ;  /* 0x00000000140a7984 */ /* 0x000e700000000a00 */
[----:B------:R-:W3:Y:S01]  /*1570*/  @!P1 LDS.64 R8, [R18] ;  /* 0x0000000012089984 */ /* 0x000ee20000000a00 */
[----:B------:R-:W-:-:S04]  /*1580*/  IADD3 R12, P1, PT, R3, R4, RZ ;  /* 0x00000004030c7210 */ /* 0x000fc80007f3e0ff */
[----:B------:R-:W-:Y:S02]  /*1590*/  LEA.HI.X.SX32 R3, R3, RZ, 0x1, P1 ;  /* 0x000000ff03037211 */ /* 0x000fe400008f0eff */
[----:B--2---:R-:W-:-:S04]  /*15a0*/  LEA R14, P1, R12, UR6, 0x3 ;  /* 0x000000060c0e7c11 */ /* 0x004fc8000f8218ff */
[----:B------:R-:W-:-:S03]  /*15b0*/  LEA.HI.X R15, R12, UR7, R3, 0x3, P1 ;  /* 0x000000070c0f7c11 */ /* 0x000fc600088f1c03 */
[----:B------:R-:W-:Y:S02]  /*15c0*/  IMAD.WIDE R12, R13, 0x8, R14 ;  /* 0x000000080d0c7825 */ /* 0x000fe400078e020e */
[----:B-1----:R1:W-:Y:S04]  /*15d0*/  STG.E.64 desc[UR8][R14.64], R10 ;  /* 0x0000000a0e007986 */ /* 0x0023e8000c101b08 */
[----:B---3--:R1:W-:Y:S02]  /*15e0*/  STG.E.64 desc[UR8][R12.64], R8 ;  /* 0x000000080c007986 */ /* 0x0083e4000c101b08 */
.L_x_21:
[----:B0-----:R-:W-:Y:S05]  /*15f0*/  BSYNC.RECONVERGENT B1 ;  /* 0x0000000000017941 */ /* 0x001fea0003800200 */
.L_x_20:
[----:B------:R-:W-:Y:S05]  /*1600*/  @!P0 BRA `(.L_x_19) ;  /* 0x0000000400048947 */ /* 0x000fea0003800000 */
[----:B------:R-:W0:Y:S01]  /*1610*/  LDCU UR4, c[0x0][0x398] ;  /* 0x00007300ff0477ac */ /* 0x000e220008000800 */
[C---:B------:R-:W-:Y:S01]  /*1620*/  IADD3 R0, PT, PT, R17.reuse, R2, RZ ;  /* 0x0000000211007210 */ /* 0x040fe20007ffe0ff */
[----:B-1----:R-:W-:-:S03]  /*1630*/  IMAD.SHL.U32 R8, R17, 0x10, RZ ;  /* 0x0000001011087824 */ /* 0x002fc600078e00ff */
[C---:B------:R-:W-:Y:S01]  /*1640*/  SHF.L.U32 R9, R0.reuse, 0x4, RZ ;  /* 0x0000000400097819 */ /* 0x040fe200000006ff */
[----:B------:R-:W-:Y:S01]  /*1650*/  IMAD R23, R27, 0x8, R8 ;  /* 0x000000081b177824 */ /* 0x000fe200078e0208 */
[C---:B------:R-:W-:Y:S02]  /*1660*/  LEA R29, R7.reuse, R8, 0x3 ;  /* 0x00000008071d7211 */ /* 0x040fe400078e18ff */
[----:B------:R-:W-:Y:S01]  /*1670*/  LEA R3, R7, R9, 0x3 ;  /* 0x0000000907037211 */ /* 0x000fe200078e18ff */
[----:B------:R-:W-:Y:S02]  /*1680*/  IMAD R27, R27, 0x8, R9 ;  /* 0x000000081b1b7824 */ /* 0x000fe400078e0209 */
[----:B------:R-:W-:Y:S01]  /*1690*/  VIADD R29, R29, 0x8 ;  /* 0x000000081d1d7836 */ /* 0x000fe20000000000 */
[----:B------:R-:W-:Y:S01]  /*16a0*/  IADD3 R3, PT, PT, R3, 0x8, RZ ;  /* 0x0000000803037810 */ /* 0x000fe20007ffe0ff */
[----:B0-----:R-:W-:Y:S02]  /*16b0*/  IMAD R25, R17, UR4, RZ ;  /* 0x0000000411197c24 */ /* 0x001fe4000f8e02ff */
[----:B------:R-:W-:-:S02]  /*16c0*/  IMAD R5, R0, UR4, RZ ;  /* 0x0000000400057c24 */ /* 0x000fc4000f8e02ff */
[----:B------:R-:W-:Y:S01]  /*16d0*/  IMAD R22, R2, UR4, RZ ;  /* 0x0000000402167c24 */ /* 0x000fe2000f8e02ff */
[----:B------:R-:W-:Y:S01]  /*16e0*/  SHF.L.U32 R25, R25, 0x1, RZ ;  /* 0x0000000119197819 */ /* 0x000fe200000006ff */
[----:B------:R-:W-:-:S07]  /*16f0*/  IMAD.SHL.U32 R5, R5, 0x2, RZ ;  /* 0x0000000205057824 */ /* 0x000fce00078e00ff */
.L_x_22:
[CC--:B------:R-:W-:Y:S01]  /*1700*/  LOP3.LUT R24, R6.reuse, R17.reuse, RZ, 0xc0, !PT ;  /* 0x0000001106187212 */ /* 0x0c0fe200078ec0ff */
[----:B------:R-:W-:Y:S01]  /*1710*/  IMAD.IADD R28, R9, 0x1, R16 ;  /* 0x00000001091c7824 */ /* 0x000fe200078e0210 */
[----:B------:R-:W-:Y:S01]  /*1720*/  LOP3.LUT R26, R6, R0, RZ, 0xc0, !PT ;  /* 0x00000000061a7212 */ /* 0x000fe200078ec0ff */
[C---:B------:R-:W-:Y:S01]  /*1730*/  IMAD R0, R2.reuse, 0x2, R0 ;  /* 0x0000000202007824 */ /* 0x040fe200078e0200 */
[----:B------:R-:W-:Y:S01]  /*1740*/  IADD3 R17, PT, PT, R2, R17, R2 ;  /* 0x0000001102117210 */ /* 0x000fe20007ffe002 */
[----:B--2---:R-:W-:Y:S02]  /*1750*/  VIADD R10, R24, 0x1 ;  /* 0x00000001180a7836 */ /* 0x004fe40000000000 */
[----:B------:R-:W-:-:S03]  /*1760*/  IMAD R28, R26, -0x8, R28 ;  /* 0xfffffff81a1c7824 */ /* 0x000fc600078e021c */
[----:B------:R-:W-:-:S13]  /*1770*/  ISETP.NE.AND P1, PT, R10, R7, PT ;  /* 0x000000070a00720c */ /* 0x000fda0003f25270 */
[----:B------:R-:W-:Y:S01]  /*1780*/  @!P1 IADD3 R10, PT, PT, R23, R16, RZ ;  /* 0x00000010170a9210 */ /* 0x000fe20007ffe0ff */
[----:B------:R-:W-:-:S04]  /*1790*/  @P1 IMAD.IADD R11, R29, 0x1, R16 ;  /* 0x000000011d0b1824 */ /* 0x000fc800078e0210 */
[----:B------:R-:W-:Y:S01]  /*17a0*/  @!P1 IMAD R20, R24, -0x10, R10 ;  /* 0xfffffff018149824 */ /* 0x000fe200078e020a */
[----:B------:R-:W-:Y:S01]  /*17b0*/  IADD3 R10, PT, PT, R8, R16, RZ ;  /* 0x00000010080a7210 */ /* 0x000fe20007ffe0ff */
[----:B------:R-:W-:-:S03]  /*17c0*/  @P1 IMAD R21, R24, -0x8, R11 ;  /* 0xfffffff818151824 */ /* 0x000fc600078e020b */
[----:B------:R-:W-:Y:S01]  /*17d0*/  @!P1 LDS.64 R14, [R20] ;  /* 0x00000000140e9984 */ /* 0x000fe20000000a00 */
[----:B------:R-:W-:Y:S02]  /*17e0*/  IMAD R10, R24, -0x8, R10 ;  /* 0xfffffff8180a7824 */ /* 0x000fe400078e020a */
[----:B------:R-:W-:Y:S01]  /*17f0*/  VIADD R24, R26, 0x1 ;  /* 0x000000011a187836 */ /* 0x000fe20000000000 */
[----:B------:R-:W-:Y:S04]  /*1800*/  @P1 LDS.64 R18, [R21+-0x8] ;  /* 0xfffff80015121984 */ /* 0x000fe80000000a00 */
[----:B------:R-:W0:Y:S01]  /*1810*/  @P1 LDS.64 R12, [R21] ;  /* 0x00000000150c1984 */ /* 0x000e220000000a00 */
[----:B------:R-:W-:Y:S02]  /*1820*/  ISETP.NE.AND P0, PT, R24, R7, PT ;  /* 0x000000071800720c */ /* 0x000fe40003f05270 */
[----:B------:R-:W1:Y:S01]  /*1830*/  LDC R24, c[0x0][0x398] ;  /* 0x0000e600ff187b82 */ /* 0x000e620000000800 */
[----:B------:R-:W2:Y:S01]  /*1840*/  LDS.64 R10, [R10] ;  /* 0x000000000a0a7984 */ /* 0x000ea20000000a00 */
[----:B0-----:R-:W-:Y:S01]  /*1850*/  @P1 DADD R14, R18, R12 ;  /* 0x00000000120e1229 */ /* 0x001fe2000000000c */
[----:B------:R-:W-:-:S08]  /*1860*/  IADD3 R12, P1, PT, R4, R25, RZ ;  /* 0x00000019040c7210 */ /* 0x000fd00007f3e0ff */
[----:B------:R-:W-:Y:S02]  /*1870*/  @P0 IADD3 R13, PT, PT, R3, R16, RZ ;  /* 0x00000010030d0210 */ /* 0x000fe40007ffe0ff */
[----:B------:R-:W-:Y:S01]  /*1880*/  LEA.HI.X.SX32 R19, R25, RZ, 0x1, P1 ;  /* 0x000000ff19137211 */ /* 0x000fe200008f0eff */
[----:B------:R-:W-:Y:S01]  /*1890*/  IMAD R25, R22, 0x4, R25 ;  /* 0x0000000416197824 */ /* 0x000fe200078e0219 */
[----:B------:R-:W-:Y:S01]  /*18a0*/  LEA R18, P1, R12, UR10, 0x3 ;  /* 0x0000000a0c127c11 */ /* 0x000fe2000f8218ff */
[----:B------:R-:W-:-:S03]  /*18b0*/  @P0 IMAD R20, R26, -0x8, R13 ;  /* 0xfffffff81a140824 */ /* 0x000fc600078e020d */
[----:B------:R-:W-:Y:S02]  /*18c0*/  LEA.HI.X R19, R12, UR11, R19, 0x3, P1 ;  /* 0x0000000b0c137c11 */ /* 0x000fe400088f1c13 */
[----:B------:R-:W-:Y:S04]  /*18d0*/  @P0 LDS.64 R12, [R20+-0x8] ;  /* 0xfffff800140c0984 */ /* 0x000fe80000000a00 */
[----:B--2---:R-:W-:Y:S04]  /*18e0*/  STG.E.64 desc[UR8][R18.64], R10 ;  /* 0x0000000a12007986 */ /* 0x004fe8000c101b08 */
[----:B------:R1:W0:Y:S02]  /*18f0*/  @P0 LDS.64 R10, [R20] ;  /* 0x00000000140a0984 */ /* 0x0002240000000a00 */
[----:B-1----:R-:W-:Y:S01]  /*1900*/  IMAD.WIDE R20, R24, 0x8, R18 ;  /* 0x0000000818147825 */ /* 0x002fe200078e0212 */
[----:B------:R-:W-:-:S02]  /*1910*/  @!P0 IADD3 R19, PT, PT, R27, R16, RZ ;  /* 0x000000101b138210 */ /* 0x000fc40007ffe0ff */
[----:B------:R-:W-:Y:S02]  /*1920*/  LEA R16, R2, R16, 0x5 ;  /* 0x0000001002107211 */ /* 0x000fe400078e28ff */
[----:B------:R1:W-:Y:S01]  /*1930*/  STG.E.64 desc[UR8][R20.64], R14 ;  /* 0x0000000e14007986 */ /* 0x0003e2000c101b08 */
[----:B------:R-:W-:Y:S01]  /*1940*/  @!P0 IMAD R26, R26, -0x10, R19 ;  /* 0xfffffff01a1a8824 */ /* 0x000fe200078e0213 */
[----:B-1----:R-:W-:-:S04]  /*1950*/  IADD3 R15, P1, PT, R4, R5, RZ ;  /* 0x00000005040f7210 */ /* 0x002fc80007f3e0ff */
[----:B------:R-:W-:Y:S02]  /*1960*/  LEA.HI.X.SX32 R18, R5, RZ, 0x1, P1 ;  /* 0x000000ff05127211 */ /* 0x000fe400008f0eff */
[C---:B------:R-:W-:Y:S02]  /*1970*/  LEA R14, P1, R15.reuse, UR10, 0x3 ;  /* 0x0000000a0f0e7c11 */ /* 0x040fe4000f8218ff */
[----:B------:R-:W-:Y:S02]  /*1980*/  LEA R5, R22, R5, 0x2 ;  /* 0x0000000516057211 */ /* 0x000fe400078e10ff */
[----:B------:R-:W-:Y:S01]  /*1990*/  LEA.HI.X R15, R15, UR11, R18, 0x3, P1 ;  /* 0x0000000b0f0f7c11 */ /* 0x000fe200088f1c12 */
[----:B0-----:R-:W-:Y:S01]  /*19a0*/  @P0 DADD R10, R12, R10 ;  /* 0x000000000c0a0229 */ /* 0x001fe2000000000a */
[----:B------:R-:W0:Y:S01]  /*19b0*/  LDS.64 R12, [R28] ;  /* 0x000000001c0c7984 */ /* 0x000e220000000a00 */
[----:B------:R-:W-:-:S08]  /*19c0*/  IMAD.WIDE R18, R24, 0x8, R14 ;  /* 0x0000000818127825 */ /* 0x000fd000078e020e */
[----:B------:R-:W1:Y:S01]  /*19d0*/  @!P0 LDS.64 R10, [R26] ;  /* 0x000000001a0a8984 */ /* 0x000e620000000a00 */
[----:B------:R-:W-:-:S03]  /*19e0*/  ISETP.GE.AND P0, PT, R17, UR5, PT ;  /* 0x0000000511007c0c */ /* 0x000fc6000bf06270 */
[----:B0-----:R2:W-:Y:S04]  /*19f0*/  STG.E.64 desc[UR8][R14.64], R12 ;  /* 0x0000000c0e007986 */ /* 0x0015e8000c101b08 */
[----:B-1----:R2:W-:Y:S06]  /*1a00*/  STG.E.64 desc[UR8][R18.64], R10 ;  /* 0x0000000a12007986 */ /* 0x0025ec000c101b08 */
[----:B------:R-:W-:Y:S05]  /*1a10*/  @!P0 BRA `(.L_x_22) ;  /* 0xfffffffc00388947 */ /* 0x000fea000383ffff */
.L_x_19:
[----:B0-----:R-:W-:Y:S05]  /*1a20*/  BSYNC.RECONVERGENT B0 ;  /* 0x0000000000007941 */ /* 0x001fea0003800200 */
.L_x_18:
[----:B------:R-:W-:Y:S06]  /*1a30*/  BAR.SYNC.DEFER_BLOCKING 0x0 ;  /* 0x0000000000007b1d */ /* 0x000fec0000010000 */
[----:B------:R-:W-:Y:S05]  /*1a40*/  EXIT ;  /* 0x000000000000794d */ /* 0x000fea0003800000 */
.L_x_23:
        /* <DEDUP_REMOVED lines=11> */
.L_x_49:


//--------------------- .text._Z25precompute_dct_cos_kernelIdEvPT_ii --------------------------
	.section	.text._Z25precompute_dct_cos_kernelIdEvPT_ii,"ax",@progbits
	.align	128
        .global         _Z25precompute_dct_cos_kernelIdEvPT_ii
        .type           _Z25precompute_dct_cos_kernelIdEvPT_ii,@function
        .size           _Z25precompute_dct_cos_kernelIdEvPT_ii,(.L_x_47 - _Z25precompute_dct_cos_kernelIdEvPT_ii)
        .other          _Z25precompute_dct_cos_kernelIdEvPT_ii,@"STO_CUDA_ENTRY STV_DEFAULT"
_Z25precompute_dct_cos_kernelIdEvPT_ii:
.text._Z25precompute_dct_cos_kernelIdEvPT_ii:
[----:B------:R-:W0:Y:S01]  /*0000*/  LDC R1, c[0x0][0x37c] ;  /* 0x0000df00ff017b82 */ /* 0x000e220000000800 */
[----:B------:R-:W1:Y:S01]  /*0010*/  S2R R10, SR_CTAID.X ;  /* 0x00000000000a7919 */ /* 0x000e620000002500 */
[----:B------:R-:W2:Y:S01]  /*0020*/  LDCU UR8, c[0x0][0x388] ;  /* 0x00007100ff0877ac */ /* 0x000ea20008000800 */
[----:B0-----:R-:W-:Y:S01]  /*0030*/  VIADD R1, R1, 0xffffffd8 ;  /* 0xffffffd801017836 */ /* 0x001fe20000000000 */
[----:B------:R-:W1:Y:S01]  /*0040*/  S2R R3, SR_TID.X ;  /* 0x0000000000037919 */ /* 0x000e620000002100 */
[----:B------:R-:W1:Y:S01]  /*0050*/  LDCU UR5, c[0x0][0x360] ;  /* 0x00006c00ff0577ac */ /* 0x000e620008000800 */
[----:B------:R-:W0:Y:S01]  /*0060*/  LDCU.64 UR6, c[0x0][0x358] ;  /* 0x00006b00ff0677ac */ /* 0x000e220008000a00 */
[----:B--2---:R-:W-:Y:S01]  /*0070*/  UIADD3 UR4, UPT, UPT, UR8, -0x1, URZ ;  /* 0xffffffff08047890 */ /* 0x004fe2000fffe0ff */
[----:B-1----:R-:W-:-:S05]  /*0080*/  IMAD R10, R10, UR5, R3 ;  /* 0x000000050a0a7c24 */ /* 0x002fca000f8e0203 */
[----:B------:R-:W-:-:S13]  /*0090*/  ISETP.GE.AND P0, PT, R10, UR4, PT ;  /* 0x000000040a007c0c */ /* 0x000fda000bf06270 */
[----:B0-----:R-:W-:Y:S05]  /*00a0*/  @P0 BRA `(.L_x_24) ;  /* 0x0000000800440947 */ /* 0x001fea0003800000 */
[----:B------:R-:W-:Y:S01]  /*00b0*/  LOP3.LUT R0, RZ, R10, RZ, 0x33, !PT ;  /* 0x0000000aff007212 */ /* 0x000fe200078e33ff */
[----:B------:R-:W0:Y:S04]  /*00c0*/  LDCU.64 UR10, c[0x4][URZ] ;  /* 0x01000000ff0a77ac */ /* 0x000e280008000a00 */
[----:B------:R-:W-:-:S05]  /*00d0*/  VIADD R0, R0, UR8 ;  /* 0x0000000800007c36 */ /* 0x000fca0008000000 */
[----:B------:R-:W-:-:S04]  /*00e0*/  SHF.R.S32.HI R3, RZ, 0x1f, R0 ;  /* 0x0000001fff037819 */ /* 0x000fc80000011400 */
[--C-:B------:R-:W-:Y:S02]  /*00f0*/  SHF.R.U32.HI R4, RZ, 0x1, R3.reuse ;  /* 0x00000001ff047819 */ /* 0x100fe40000011603 */
[----:B------:R-:W-:Y:S02]  /*0100*/  SHF.R.U64 R5, R0, 0x1, R3 ;  /* 0x0000000100057819 */ /* 0x000fe40000001203 */
[----:B------:R-:W-:Y:S02]  /*0110*/  LOP3.LUT R4, R4, R3, RZ, 0xfc, !PT ;  /* 0x0000000304047212 */ /* 0x000fe400078efcff */
[----:B------:R-:W-:Y:S02]  /*0120*/  LOP3.LUT R3, R5, R0, RZ, 0xfc, !PT ;  /* 0x0000000005037212 */ /* 0x000fe400078efcff */
[--C-:B------:R-:W-:Y:S02]  /*0130*/  SHF.R.U32.HI R5, RZ, 0x2, R4.reuse ;  /* 0x00000002ff057819 */ /* 0x100fe40000011604 */
[----:B------:R-:W-:-:S02]  /*0140*/  SHF.R.U64 R2, R3, 0x2, R4 ;  /* 0x0000000203027819 */ /* 0x000fc40000001204 */
[----:B------:R-:W-:Y:S02]  /*0150*/  LOP3.LUT R5, R5, R4, RZ, 0xfc, !PT ;  /* 0x0000000405057212 */ /* 0x000fe400078efcff */
[----:B------:R-:W-:Y:S02]  /*0160*/  LOP3.LUT R2, R2, R3, RZ, 0xfc, !PT ;  /* 0x0000000302027212 */ /* 0x000fe400078efcff */
[--C-:B------:R-:W-:Y:S02]  /*0170*/  SHF.R.U32.HI R0, RZ, 0x4, R5.reuse ;  /* 0x00000004ff007819 */ /* 0x100fe40000011605 */
[----:B------:R-:W-:Y:S02]  /*0180*/  SHF.R.U64 R3, R2, 0x4, R5 ;  /* 0x0000000402037819 */ /* 0x000fe40000001205 */
[----:B------:R-:W-:Y:S02]  /*0190*/  LOP3.LUT R0, R0, R5, RZ, 0xfc, !PT ;  /* 0x0000000500007212 */ /* 0x000fe400078efcff */
[----:B------:R-:W-:-:S02]  /*01a0*/  LOP3.LUT R3, R3, R2, RZ, 0xfc, !PT ;  /* 0x0000000203037212 */ /* 0x000fc400078efcff */
[--C-:B------:R-:W-:Y:S02]  /*01b0*/  SHF.R.U32.HI R5, RZ, 0x8, R0.reuse ;  /* 0x00000008ff057819 */ /* 0x100fe40000011600 */
[----:B------:R-:W-:Y:S02]  /*01c0*/  SHF.R.U64 R2, R3, 0x8, R0 ;  /* 0x0000000803027819 */ /* 0x000fe40000001200 */
[----:B------:R-:W-:Y:S02]  /*01d0*/  LOP3.LUT R5, R5, R0, RZ, 0xfc, !PT ;  /* 0x0000000005057212 */ /* 0x000fe400078efcff */
[----:B------:R-:W-:Y:S02]  /*01e0*/  LOP3.LUT R2, R2, R3, RZ, 0xfc, !PT ;  /* 0x0000000302027212 */ /* 0x000fe400078efcff */
[--C-:B------:R-:W-:Y:S02]  /*01f0*/  SHF.R.U32.HI R0, RZ, 0x10, R5.reuse ;  /* 0x00000010ff007819 */ /* 0x100fe40000011605 */
[----:B------:R-:W-:-:S02]  /*0200*/  SHF.R.U64 R3, R2, 0x10, R5 ;  /* 0x0000001002037819 */ /* 0x000fc40000001205 */
[----:B------:R-:W-:-:S04]  /*0210*/  LOP3.LUT R0, R0, R5, RZ, 0xfc, !PT ;  /* 0x0000000500007212 */ /* 0x000fc800078efcff */
[C---:B------:R-:W-:Y:S01]  /*0220*/  LOP3.LUT R2, R0.reuse, R3, R2, 0xfe, !PT ;  /* 0x0000000300027212 */ /* 0x040fe200078efe02 */
[----:B------:R-:W-:-:S04]  /*0230*/  IMAD R3, R0, -0x32d8eb9f, RZ ;  /* 0xcd27146100037824 */ /* 0x000fc800078e02ff */
[C---:B------:R-:W-:Y:S02]  /*0240*/  IMAD R5, R2.reuse, 0x3f6eaf2, R3 ;  /* 0x03f6eaf202057824 */ /* 0x040fe400078e0203 */
[----:B------:R-:W-:-:S04]  /*0250*/  IMAD.WIDE.U32 R2, R2, -0x32d8eb9f, RZ ;  /* 0xcd27146102027825 */ /* 0x000fc800078e00ff */
[----:B------:R-:W-:-:S05]  /*0260*/  IMAD.IADD R2, R3, 0x1, R5 ;  /* 0x0000000103027824 */ /* 0x000fca00078e0205 */
[----:B------:R-:W-:-:S04]  /*0270*/  SHF.R.U32.HI R12, RZ, 0x18, R2 ;  /* 0x00000018ff0c7819 */ /* 0x000fc80000011602 */
[----:B------:R-:W-:-:S04]  /*0280*/  LOP3.LUT R12, R12, 0xfc, RZ, 0xc0, !PT ;  /* 0x000000fc0c0c7812 */ /* 0x000fc800078ec0ff */
[----:B0-----:R-:W-:-:S05]  /*0290*/  IADD3 R12, P0, PT, R12, UR10, RZ ;  /* 0x0000000a0c0c7c10 */ /* 0x001fca000ff1e0ff */
[----:B------:R-:W-:-:S05]  /*02a0*/  IMAD.X R13, RZ, RZ, UR11, P0 ;  /* 0x0000000bff0d7e24 */ /* 0x000fca00080e06ff */
[----:B------:R-:W2:Y:S01]  /*02b0*/  LDG.E.CONSTANT R12, desc[UR6][R12.64] ;  /* 0x000000060c0c7981 */ /* 0x000ea2000c1e9900 */
[----:B------:R-:W-:Y:S01]  /*02c0*/  IMAD.MOV.U32 R11, RZ, RZ, 0x1 ;  /* 0x00000001ff0b7424 */ /* 0x000fe200078e00ff */
[----:B------:R-:W-:Y:S01]  /*02d0*/  UMOV UR10, 0x54442d18 ;  /* 0x54442d18000a7882 */ /* 0x000fe20000000000 */
[----:B------:R-:W-:Y:S01]  /*02e0*/  IMAD.MOV.U32 R6, RZ, RZ, 0x1 ;  /* 0x00000001ff067424 */ /* 0x000fe200078e00ff */
[----:B------:R-:W-:Y:S01]  /*02f0*/  UMOV UR11, 0x400921fb ;  /* 0x400921fb000b7882 */ /* 0x000fe20000000000 */
[----:B------:R-:W-:Y:S01]  /*0300*/  BSSY.RECONVERGENT B0, `(.L_x_25) ;  /* 0x0000019000007945 */ /* 0x000fe20003800200 */
[----:B--2---:R-:W-:-:S05]  /*0310*/  VIADD R0, R12, 0x1 ;  /* 0x000000010c007836 */ /* 0x004fca0000000000 */
[----:B------:R-:W-:-:S04]  /*0320*/  SHF.L.U32 R11, R11, R0, RZ ;  /* 0x000000000b0b7219 */ /* 0x000fc800000006ff */
[----:B------:R-:W0:Y:S01]  /*0330*/  I2F.F64 R4, R11 ;  /* 0x0000000b00047312 */ /* 0x000e220000201c00 */
[----:B------:R-:W-:-:S07]  /*0340*/  IADD3 R0, PT, PT, R11, -UR8, R10 ;  /* 0x800000080b007c10 */ /* 0x000fce000fffe00a */
[----:B------:R-:W1:Y:S08]  /*0350*/  I2F.F64 R2, R0 ;  /* 0x0000000000027312 */ /* 0x000e700000201c00 */
[----:B0-----:R-:W0:Y:S01]  /*0360*/  MUFU.RCP64H R7, R5 ;  /* 0x0000000500077308 */ /* 0x001e220000001800 */
[----:B-1----:R-:W-:Y:S02]  /*0370*/  DADD R2, R2, 0.5 ;  /* 0x3fe0000002027429 */ /* 0x002fe40000000000 */
[----:B0-----:R-:W-:-:S08]  /*0380*/  DFMA R8, -R4, R6, 1 ;  /* 0x3ff000000408742b */ /* 0x001fd00000000106 */
[----:B------:R-:W-:-:S08]  /*0390*/  DFMA R8, R8, R8, R8 ;  /* 0x000000080808722b */ /* 0x000fd00000000008 */
[----:B------:R-:W-:Y:S02]  /*03a0*/  DFMA R8, R6, R8, R6 ;  /* 0x000000080608722b */ /* 0x000fe40000000006 */
[----:B------:R-:W-:-:S06]  /*03b0*/  DMUL R6, R2, UR10 ;  /* 0x0000000a02067c28 */ /* 0x000fcc0008000000 */
[----:B------:R-:W-:-:S04]  /*03c0*/  DFMA R12, -R4, R8, 1 ;  /* 0x3ff00000040c742b */ /* 0x000fc80000000108 */
[----:B------:R-:W-:-:S04]  /*03d0*/  FSETP.GEU.AND P1, PT, |R7|, 6.5827683646048100446e-37, PT ;  /* 0x036000000700780b */ /* 0x000fc80003f2e200 */
[----:B------:R-:W-:-:S08]  /*03e0*/  DFMA R12, R8, R12, R8 ;  /* 0x0000000c080c722b */ /* 0x000fd00000000008 */
[----:B------:R-:W-:-:S08]  /*03f0*/  DMUL R2, R6, R12 ;  /* 0x0000000c06027228 */ /* 0x000fd00000000000 */
[----:B------:R-:W-:-:S08]  /*0400*/  DFMA R8, -R4, R2, R6 ;  /* 0x000000020408722b */ /* 0x000fd00000000106 */
[----:B------:R-:W-:-:S10]  /*0410*/  DFMA R2, R12, R8, R2 ;  /* 0x000000080c02722b */ /* 0x000fd40000000002 */
[----:B------:R-:W-:-:S05]  /*0420*/  FFMA R0, RZ, R5, R3 ;  /* 0x00000005ff007223 */ /* 0x000fca0000000003 */
[----:B------:R-:W-:-:S13]  /*0430*/  FSETP.GT.AND P0, PT, |R0|, 1.469367938527859385e-39, PT ;  /* 0x001000000000780b */ /* 0x000fda0003f04200 */
[----:B------:R-:W-:Y:S05]  /*0440*/  @P0 BRA P1, `(.L_x_26) ;  /* 0x0000000000100947 */ /* 0x000fea0000800000 */
[----:B------:R-:W-:-:S07]  /*0450*/  MOV R0, 0x470 ;  /* 0x0000047000007802 */ /* 0x000fce0000000f00 */
[----:B------:R-:W-:Y:S05]  /*0460*/  CALL.REL.NOINC `($__internal_0_$__cuda_sm20_div_rn_f64_full) ;  /* 0x00000004006c7944 */ /* 0x000fea0003c00000 */
[----:B------:R-:W-:Y:S02]  /*0470*/  IMAD.MOV.U32 R2, RZ, RZ, R12 ;  /* 0x000000ffff027224 */ /* 0x000fe400078e000c */
[----:B------:R-:W-:-:S07]  /*0480*/  IMAD.MOV.U32 R3, RZ, RZ, R13 ;  /* 0x000000ffff037224 */ /* 0x000fce00078e000d */
.L_x_26:
[----:B------:R-:W-:Y:S05]  /*0490*/  BSYNC.RECONVERGENT B0 ;  /* 0x0000000000007941 */ /* 0x000fea0003800200 */
.L_x_25:
[----:B------:R-:W-:Y:S01]  /*04a0*/  DSETP.NEU.AND P0, PT, |R2|, +INF , PT ;  /* 0x7ff000000200742a */ /* 0x000fe20003f0d200 */
[----:B------:R-:W-:-:S13]  /*04b0*/  BSSY.RECONVERGENT B1, `(.L_x_27) ;  /* 0x000001a000017945 */ /* 0x000fda0003800200 */
[----:B------:R-:W-:Y:S01]  /*04c0*/  @!P0 DMUL R8, RZ, R2 ;  /* 0x00000002ff088228 */ /* 0x000fe20000000000 */
[----:B------:R-:W-:Y:S01]  /*04d0*/  @!P0 IMAD.MOV.U32 R0, RZ, RZ, 0x1 ;  /* 0x00000001ff008424 */ /* 0x000fe200078e00ff */
[----:B------:R-:W-:Y:S09]  /*04e0*/  @!P0 BRA `(.L_x_28) ;  /* 0x0000000000588947 */ /* 0x000ff20003800000 */
[----:B------:R-:W-:Y:S01]  /*04f0*/  UMOV UR10, 0x6dc9c883 ;  /* 0x6dc9c883000a7882 */ /* 0x000fe20000000000 */
[----:B------:R-:W-:Y:S01]  /*0500*/  UMOV UR11, 0x3fe45f30 ;  /* 0x3fe45f30000b7882 */ /* 0x000fe20000000000 */
[C---:B------:R-:W-:Y:S01]  /*0510*/  DSETP.GE.AND P0, PT, |R2|.reuse, 2.14748364800000000000e+09, PT ;  /* 0x41e000000200742a */ /* 0x040fe20003f06200 */
[----:B------:R-:W-:Y:S01]  /*0520*/  BSSY.RECONVERGENT B0, `(.L_x_29) ;  /* 0x0000011000007945 */ /* 0x000fe20003800200 */
[----:B------:R-:W-:Y:S01]  /*0530*/  DMUL R4, R2, UR10 ;  /* 0x0000000a02047c28 */ /* 0x000fe20008000000 */
[----:B------:R-:W-:Y:S01]  /*0540*/  UMOV UR10, 0x54442d18 ;  /* 0x54442d18000a7882 */ /* 0x000fe20000000000 */
[----:B------:R-:W-:-:S04]  /*0550*/  UMOV UR11, 0x3ff921fb ;  /* 0x3ff921fb000b7882 */ /* 0x000fc80000000000 */
[----:B------:R-:W0:Y:S08]  /*0560*/  F2I.F64 R0, R4 ;  /* 0x0000000400007311 */ /* 0x000e300000301100 */
[----:B0-----:R-:W0:Y:S02]  /*0570*/  I2F.F64 R8, R0 ;  /* 0x0000000000087312 */ /* 0x001e240000201c00 */
[----:B0-----:R-:W-:Y:S01]  /*0580*/  DFMA R6, R8, -UR10, R2 ;  /* 0x8000000a08067c2b */ /* 0x001fe20008000002 */
[----:B------:R-:W-:Y:S01]  /*0590*/  UMOV UR10, 0x33145c00 ;  /* 0x33145c00000a7882 */ /* 0x000fe20000000000 */
[----:B------:R-:W-:-:S06]  /*05a0*/  UMOV UR11, 0x3c91a626 ;  /* 0x3c91a626000b7882 */ /* 0x000fcc0000000000 */
[----:B------:R-:W-:Y:S01]  /*05b0*/  DFMA R6, R8, -UR10, R6 ;  /* 0x8000000a08067c2b */ /* 0x000fe20008000006 */
[----:B------:R-:W-:Y:S01]  /*05c0*/  UMOV UR10, 0x252049c0 ;  /* 0x252049c0000a7882 */ /* 0x000fe20000000000 */
[----:B------:R-:W-:-:S06]  /*05d0*/  UMOV UR11, 0x397b839a ;  /* 0x397b839a000b7882 */ /* 0x000fcc0000000000 */
[----:B------:R-:W-:Y:S01]  /*05e0*/  DFMA R8, R8, -UR10, R6 ;  /* 0x8000000a08087c2b */ /* 0x000fe20008000006 */
[----:B------:R-:W-:Y:S10]  /*05f0*/  @!P0 BRA `(.L_x_30) ;  /* 0x00000000000c8947 */ /* 0x000ff40003800000 */
[----:B------:R-:W-:Y:S01]  /*0600*/  IMAD.MOV.U32 R14, RZ, RZ, R3 ;  /* 0x000000ffff0e7224 */ /* 0x000fe200078e0003 */
[----:B------:R-:W-:-:S07]  /*0610*/  MOV R12, 0x630 ;  /* 0x00000630000c7802 */ /* 0x000fce0000000f00 */
[----:B------:R-:W-:Y:S05]  /*0620*/  CALL.REL.NOINC `($_Z25precompute_dct_cos_kernelIdEvPT_ii$__internal_trig_reduction_slowpathd) ;  /* 0x00000008006c7944 */ /* 0x000fea0003c00000 */
.L_x_30:
[----:B------:R-:W-:Y:S05]  /*0630*/  BSYNC.RECONVERGENT B0 ;  /* 0x0000000000007941 */ /* 0x000fea0003800200 */
.L_x_29:
[----:B------:R-:W-:-:S07]  /*0640*/  VIADD R0, R0, 0x1 ;  /* 0x0000000100007836 */ /* 0x000fce0000000000 */
.L_x_28:
[----:B------:R-:W-:Y:S05]  /*0650*/  BSYNC.RECONVERGENT B1 ;  /* 0x0000000000017941 */ /* 0x000fea0003800200 */
.L_x_27:
[----:B------:R-:W0:Y:S01]  /*0660*/  LDCU.64 UR10, c[0x4][0x10] ;  /* 0x01000200ff0a77ac */ /* 0x000e220008000a00 */
[----:B------:R-:W-:-:S05]  /*0670*/  IMAD.SHL.U32 R2, R0, 0x40, RZ ;  /* 0x0000004000027824 */ /* 0x000fca00078e00ff */
[----:B------:R-:W-:-:S04]  /*0680*/  LOP3.LUT R2, R2, 0x40, RZ, 0xc0, !PT ;  /* 0x0000004002027812 */ /* 0x000fc800078ec0ff */
[----:B0-----:R-:W-:-:S05]  /*0690*/  IADD3 R20, P0, PT, R2, UR10, RZ ;  /* 0x0000000a02147c10 */ /* 0x001fca000ff1e0ff */
[----:B------:R-:W-:-:S05]  /*06a0*/  IMAD.X R21, RZ, RZ, UR11, P0 ;  /* 0x0000000bff157e24 */ /* 0x000fca00080e06ff */
[----:B------:R-:W2:Y:S04]  /*06b0*/  LDG.E.128.CONSTANT R16, desc[UR6][R20.64] ;  /* 0x0000000614107981 */ /* 0x000ea8000c1e9d00 */
[----:B------:R-:W3:Y:S04]  /*06c0*/  LDG.E.128.CONSTANT R12, desc[UR6][R20.64+0x10] ;  /* 0x00001006140c7981 */ /* 0x000ee8000c1e9d00 */
[----:B------:R-:W4:Y:S01]  /*06d0*/  LDG.E.128.CONSTANT R4, desc[UR6][R20.64+0x20] ;  /* 0x0000200614047981 */ /* 0x000f22000c1e9d00 */
[----:B------:R-:W-:Y:S01]  /*06e0*/  LOP3.LUT R2, R0, 0x1, RZ, 0xc0, !PT ;  /* 0x0000000100027812 */ /* 0x000fe200078ec0ff */
[----:B------:R-:W-:Y:S01]  /*06f0*/  IMAD.MOV.U32 R22, RZ, RZ, 0x20fd8164 ;  /* 0x20fd8164ff167424 */ /* 0x000fe200078e00ff */
[----:B------:R-:W-:Y:S01]  /*0700*/  BSSY.RECONVERGENT B0, `(.L_x_31) ;  /* 0x0000027000007945 */ /* 0x000fe20003800200 */
[----:B------:R-:W-:Y:S01]  /*0710*/  IMAD.MOV.U32 R11, RZ, RZ, 0x3da8ff83 ;  /* 0x3da8ff83ff0b7424 */ /* 0x000fe200078e00ff */
[----:B------:R-:W-:Y:S01]  /*0720*/  ISETP.NE.U32.AND P0, PT, R2, 0x1, PT ;  /* 0x000000010200780c */ /* 0x000fe20003f05070 */
[----:B------:R-:W-:-:S03]  /*0730*/  DMUL R2, R8, R8 ;  /* 0x0000000808027228 */ /* 0x000fc60000000000 */
[----:B------:R-:W-:Y:S02]  /*0740*/  FSEL R22, R22, -8.06006814911005101289e+34, !P0 ;  /* 0xf9785eba16167808 */ /* 0x000fe40004000000 */
[----:B------:R-:W-:-:S06]  /*0750*/  FSEL R23, -R11, 0.11223486810922622681, !P0 ;  /* 0x3de5db650b177808 */ /* 0x000fcc0004000100 */
[----:B--2---:R-:W-:-:S08]  /*0760*/  DFMA R16, R2, R22, R16 ;  /* 0x000000160210722b */ /* 0x004fd00000000010 */
[----:B------:R-:W-:-:S08]  /*0770*/  DFMA R16, R2, R16, R18 ;  /* 0x000000100210722b */ /* 0x000fd00000000012 */
[----:B---3--:R-:W-:-:S08]  /*0780*/  DFMA R12, R2, R16, R12 ;  /* 0x00000010020c722b */ /* 0x008fd0000000000c */
[----:B------:R-:W-:-:S08]  /*0790*/  DFMA R12, R2, R12, R14 ;  /* 0x0000000c020c722b */ /* 0x000fd0000000000e */
[----:B----4-:R-:W-:-:S08]  /*07a0*/  DFMA R4, R2, R12, R4 ;  /* 0x0000000c0204722b */ /* 0x010fd00000000004 */
[----:B------:R-:W-:-:S08]  /*07b0*/  DFMA R4, R2, R4, R6 ;  /* 0x000000040204722b */ /* 0x000fd00000000006 */
[----:B------:R-:W-:Y:S02]  /*07c0*/  DFMA R8, R4, R8, R8 ;  /* 0x000000080408722b */ /* 0x000fe40000000008 */
[----:B------:R-:W-:-:S10]  /*07d0*/  DFMA R2, R2, R4, 1 ;  /* 0x3ff000000202742b */ /* 0x000fd40000000004 */
[----:B------:R-:W-:Y:S02]  /*07e0*/  FSEL R4, R2, R8, !P0 ;  /* 0x0000000802047208 */ /* 0x000fe40004000000 */
[----:B------:R-:W-:Y:S02]  /*07f0*/  FSEL R5, R3, R9, !P0 ;  /* 0x0000000903057208 */ /* 0x000fe40004000000 */
[----:B------:R-:W-:-:S04]  /*0800*/  LOP3.LUT P0, RZ, R0, 0x2, RZ, 0xc0, !PT ;  /* 0x0000000200ff7812 */ /* 0x000fc8000780c0ff */
[----:B------:R-:W-:-:S10]  /*0810*/  DADD R2, RZ, -R4 ;  /* 0x00000000ff027229 */ /* 0x000fd40000000804 */
[----:B------:R-:W-:Y:S02]  /*0820*/  FSEL R5, R5, R3, !P0 ;  /* 0x0000000305057208 */ /* 0x000fe40004000000 */
[----:B------:R-:W-:Y:S01]  /*0830*/  FSEL R4, R4, R2, !P0 ;  /* 0x0000000204047208 */ /* 0x000fe20004000000 */
[----:B------:R-:W-:Y:S01]  /*0840*/  IMAD.MOV.U32 R2, RZ, RZ, 0x1 ;  /* 0x00000001ff027424 */ /* 0x000fe200078e00ff */
[----:B------:R-:W0:Y:S05]  /*0850*/  MUFU.RCP64H R3, R5 ;  /* 0x0000000500037308 */ /* 0x000e2a0000001800 */
[----:B0-----:R-:W-:-:S08]  /*0860*/  DFMA R6, -R4, R2, 1 ;  /* 0x3ff000000406742b */ /* 0x001fd00000000102 */
[----:B------:R-:W-:-:S08]  /*0870*/  DFMA R6, R6, R6, R6 ;  /* 0x000000060606722b */ /* 0x000fd00000000006 */
[----:B------:R-:W-:-:S08]  /*0880*/  DFMA R6, R2, R6, R2 ;  /* 0x000000060206722b */ /* 0x000fd00000000002 */
[----:B------:R-:W-:-:S08]  /*0890*/  DFMA R2, -R4, R6, 1 ;  /* 0x3ff000000402742b */ /* 0x000fd00000000106 */
[----:B------:R-:W-:-:S08]  /*08a0*/  DFMA R2, R6, R2, R6 ;  /* 0x000000020602722b */ /* 0x000fd00000000006 */
[----:B------:R-:W-:-:S08]  /*08b0*/  DMUL R6, R2, 0.5 ;  /* 0x3fe0000002067828 */ /* 0x000fd00000000000 */
[----:B------:R-:W-:-:S08]  /*08c0*/  DFMA R8, -R4, R6, 0.5 ;  /* 0x3fe000000408742b */ /* 0x000fd00000000106 */
[----:B------:R-:W-:-:S10]  /*08d0*/  DFMA R2, R2, R8, R6 ;  /* 0x000000080202722b */ /* 0x000fd40000000006 */
[----:B------:R-:W-:-:S05]  /*08e0*/  FFMA R0, RZ, R5, R3 ;  /* 0x00000005ff007223 */ /* 0x000fca0000000003 */
[----:B------:R-:W-:-:S13]  /*08f0*/  FSETP.GT.AND P0, PT, |R0|, 1.469367938527859385e-39, PT ;  /* 0x001000000000780b */ /* 0x000fda0003f04200 */
[----:B------:R-:W-:Y:S05]  /*0900*/  @P0 BRA `(.L_x_32) ;  /* 0x0000000000180947 */ /* 0x000fea0003800000 */
[----:B------:R-:W-:Y:S01]  /*0910*/  IMAD.MOV.U32 R6, RZ, RZ, RZ ;  /* 0x000000ffff067224 */ /* 0x000fe200078e00ff */
[----:B------:R-:W-:Y:S01]  /*0920*/  MOV R0, 0x950 ;  /* 0x0000095000007802 */ /* 0x000fe20000000f00 */
[----:B------:R-:W-:-:S07]  /*0930*/  IMAD.MOV.U32 R7, RZ, RZ, 0x3fe00000 ;  /* 0x3fe00000ff077424 */ /* 0x000fce00078e00ff */
[----:B------:R-:W-:Y:S05]  /*0940*/  CALL.REL.NOINC `($__internal_0_$__cuda_sm20_div_rn_f64_full) ;  /* 0x0000000000347944 */ /* 0x000fea0003c00000 */
[----:B------:R-:W-:Y:S02]  /*0950*/  IMAD.MOV.U32 R2, RZ, RZ, R12 ;  /* 0x000000ffff027224 */ /* 0x000fe400078e000c */
[----:B------:R-:W-:-:S07]  /*0960*/  IMAD.MOV.U32 R3, RZ, RZ, R13 ;  /* 0x000000ffff037224 */ /* 0x000fce00078e000d */
.L_x_32:
[----:B------:R-:W-:Y:S05]  /*0970*/  BSYNC.RECONVERGENT B0 ;  /* 0x0000000000007941 */ /* 0x000fea0003800200 */
.L_x_31:
[----:B------:R-:W0:Y:S02]  /*0980*/  LDC.64 R4, c[0x0][0x380] ;  /* 0x0000e000ff047b82 */ /* 0x000e240000000a00 */
[----:B0-----:R-:W-:-:S05]  /*0990*/  IMAD.WIDE R10, R10, 0x8, R4 ;  /* 0x000000080a0a7825 */ /* 0x001fca00078e0204 */
[----:B------:R-:W-:Y:S01]  /*09a0*/  STG.E.64 desc[UR6][R10.64], R2 ;  /* 0x000000020a007986 */ /* 0x000fe2000c101b06 */
[----:B------:R-:W-:Y:S05]  /*09b0*/  EXIT ;  /* 0x000000000000794d */ /* 0x000fea0003800000 */
.L_x_24:
[----:B------:R-:W-:-:S13]  /*09c0*/  ISETP.NE.AND P0, PT, R10, UR4, PT ;  /* 0x000000040a007c0c */ /* 0x000fda000bf05270 */
[----:B------:R-:W-:Y:S05]  /*09d0*/  @P0 EXIT ;  /* 0x000000000000094d */ /* 0x000fea0003800000 */
[----:B------:R-:W0:Y:S02]  /*09e0*/  LDC.64 R2, c[0x0][0x380] ;  /* 0x0000e000ff027b82 */ /* 0x000e240000000a00 */
[----:B0-----:R-:W-:-:S05]  /*09f0*/  IMAD.WIDE R2, R10, 0x8, R2 ;  /* 0x000000080a027825 */ /* 0x001fca00078e0202 */
[----:B------:R-:W-:Y:S01]  /*0a00*/  STG.E.64 desc[UR6][R2.64], RZ ;  /* 0x000000ff02007986 */ /* 0x000fe2000c101b06 */
[----:B------:R-:W-:Y:S05]  /*0a10*/  EXIT ;  /* 0x000000000000794d */ /* 0x000fea0003800000 */
        .weak           $__internal_0_$__cuda_sm20_div_rn_f64_full
        .type           $__internal_0_$__cuda_sm20_div_rn_f64_full,@function
        .size           $__internal_0_$__cuda_sm20_div_rn_f64_full,($_Z25precompute_dct_cos_kernelIdEvPT_ii$__internal_trig_reduction_slowpathd - $__internal_0_$__cuda_sm20_div_rn_f64_full)
$__internal_0_$__cuda_sm20_div_rn_f64_full:
[C---:B------:R-:W-:Y:S01]  /*0a20*/  FSETP.GEU.AND P0, PT, |R5|.reuse, 1.469367938527859385e-39, PT ;  /* 0x001000000500780b */ /* 0x040fe20003f0e200 */
[----:B------:R-:W-:Y:S01]  /*0a30*/  IMAD.MOV.U32 R16, RZ, RZ, 0x1 ;  /* 0x00000001ff107424 */ /* 0x000fe200078e00ff */
[----:B------:R-:W-:Y:S01]  /*0a40*/  LOP3.LUT R2, R5, 0x800fffff, RZ, 0xc0, !PT ;  /* 0x800fffff05027812 */ /* 0x000fe200078ec0ff */
[----:B------:R-:W-:Y:S01]  /*0a50*/  BSSY.RECONVERGENT B1, `(.L_x_33) ;  /* 0x0000055000017945 */ /* 0x000fe20003800200 */
[C---:B------:R-:W-:Y:S02]  /*0a60*/  FSETP.GEU.AND P2, PT, |R7|.reuse, 1.469367938527859385e-39, PT ;  /* 0x001000000700780b */ /* 0x040fe40003f4e200 */
[----:B------:R-:W-:Y:S01]  /*0a70*/  LOP3.LUT R3, R2, 0x3ff00000, RZ, 0xfc, !PT ;  /* 0x3ff0000002037812 */ /* 0x000fe200078efcff */
[----:B------:R-:W-:Y:S01]  /*0a80*/  IMAD.MOV.U32 R2, RZ, RZ, R4 ;  /* 0x000000ffff027224 */ /* 0x000fe200078e0004 */
[----:B------:R-:W-:Y:S02]  /*0a90*/  LOP3.LUT R11, R7, 0x7ff00000, RZ, 0xc0, !PT ;  /* 0x7ff00000070b7812 */ /* 0x000fe400078ec0ff */
[----:B------:R-:W-:-:S03]  /*0aa0*/  LOP3.LUT R14, R5, 0x7ff00000, RZ, 0xc0, !PT ;  /* 0x7ff00000050e7812 */ /* 0x000fc600078ec0ff */
[----:B------:R-:W-:Y:S01]  /*0ab0*/  @!P0 DMUL R2, R4, 8.98846567431157953865e+307 ;  /* 0x7fe0000004028828 */ /* 0x000fe20000000000 */
[----:B------:R-:W-:-:S03]  /*0ac0*/  ISETP.GE.U32.AND P1, PT, R11, R14, PT ;  /* 0x0000000e0b00720c */ /* 0x000fc60003f26070 */
[----:B------:R-:W-:Y:S01]  /*0ad0*/  @!P2 LOP3.LUT R12, R5, 0x7ff00000, RZ, 0xc0, !PT ;  /* 0x7ff00000050ca812 */ /* 0x000fe200078ec0ff */
[----:B------:R-:W-:Y:S01]  /*0ae0*/  @!P2 IMAD.MOV.U32 R18, RZ, RZ, RZ ;  /* 0x000000ffff12a224 */ /* 0x000fe200078e00ff */
[----:B------:R-:W0:Y:S02]  /*0af0*/  MUFU.RCP64H R17, R3 ;  /* 0x0000000300117308 */ /* 0x000e240000001800 */
[----:B------:R-:W-:Y:S01]  /*0b00*/  @!P2 ISETP.GE.U32.AND P3, PT, R11, R12, PT ;  /* 0x0000000c0b00a20c */ /* 0x000fe20003f66070 */
[----:B------:R-:W-:-:S05]  /*0b10*/  IMAD.MOV.U32 R12, RZ, RZ, 0x1ca00000 ;  /* 0x1ca00000ff0c7424 */ /* 0x000fca00078e00ff */
[----:B------:R-:W-:-:S04]  /*0b20*/  @!P2 SEL R13, R12, 0x63400000, !P3 ;  /* 0x634000000c0da807 */ /* 0x000fc80005800000 */
[----:B------:R-:W-:-:S04]  /*0b30*/  @!P2 LOP3.LUT R13, R13, 0x80000000, R7, 0xf8, !PT ;  /* 0x800000000d0da812 */ /* 0x000fc800078ef807 */
[----:B------:R-:W-:Y:S01]  /*0b40*/  @!P2 LOP3.LUT R19, R13, 0x100000, RZ, 0xfc, !PT ;  /* 0x001000000d13a812 */ /* 0x000fe200078efcff */
[----:B0-----:R-:W-:-:S08]  /*0b50*/  DFMA R8, R16, -R2, 1 ;  /* 0x3ff000001008742b */ /* 0x001fd00000000802 */
[----:B------:R-:W-:-:S08]  /*0b60*/  DFMA R8, R8, R8, R8 ;  /* 0x000000080808722b */ /* 0x000fd00000000008 */
[----:B------:R-:W-:Y:S01]  /*0b70*/  DFMA R16, R16, R8, R16 ;  /* 0x000000081010722b */ /* 0x000fe20000000010 */
[----:B------:R-:W-:Y:S01]  /*0b80*/  SEL R9, R12, 0x63400000, !P1 ;  /* 0x634000000c097807 */ /* 0x000fe20004800000 */
[----:B------:R-:W-:-:S03]  /*0b90*/  IMAD.MOV.U32 R8, RZ, RZ, R6 ;  /* 0x000000ffff087224 */ /* 0x000fc600078e0006 */
[----:B------:R-:W-:-:S03]  /*0ba0*/  LOP3.LUT R9, R9, 0x800fffff, R7, 0xf8, !PT ;  /* 0x800fffff09097812 */ /* 0x000fc600078ef807 */
[----:B------:R-:W-:-:S03]  /*0bb0*/  DFMA R20, R16, -R2, 1 ;  /* 0x3ff000001014742b */ /* 0x000fc60000000802 */
[----:B------:R-:W-:-:S05]  /*0bc0*/  @!P2 DFMA R8, R8, 2, -R18 ;  /* 0x400000000808a82b */ /* 0x000fca0000000812 */
[----:B------:R-:W-:Y:S01]  /*0bd0*/  DFMA R16, R16, R20, R16 ;  /* 0x000000141010722b */ /* 0x000fe20000000010 */
[----:B------:R-:W-:Y:S02]  /*0be0*/  IMAD.MOV.U32 R21, RZ, RZ, R11 ;  /* 0x000000ffff157224 */ /* 0x000fe400078e000b */
[----:B------:R-:W-:Y:S01]  /*0bf0*/  IMAD.MOV.U32 R20, RZ, RZ, R14 ;  /* 0x000000ffff147224 */ /* 0x000fe200078e000e */
[----:B------:R-:W-:Y:S02]  /*0c00*/  @!P0 LOP3.LUT R20, R3, 0x7ff00000, RZ, 0xc0, !PT ;  /* 0x7ff0000003148812 */ /* 0x000fe400078ec0ff */
[----:B------:R-:W-:Y:S02]  /*0c10*/  @!P2 LOP3.LUT R21, R9, 0x7ff00000, RZ, 0xc0, !PT ;  /* 0x7ff000000915a812 */ /* 0x000fe400078ec0ff */
[----:B------:R-:W-:Y:S01]  /*0c20*/  DMUL R18, R16, R8 ;  /* 0x0000000810127228 */ /* 0x000fe20000000000 */
[----:B------:R-:W-:Y:S02]  /*0c30*/  VIADD R22, R20, 0xffffffff ;  /* 0xffffffff14167836 */ /* 0x000fe40000000000 */
[----:B------:R-:W-:-:S05]  /*0c40*/  VIADD R13, R21, 0xffffffff ;  /* 0xffffffff150d7836 */ /* 0x000fca0000000000 */
[----:B------:R-:W-:Y:S01]  /*0c50*/  DFMA R14, R18, -R2, R8 ;  /* 0x80000002120e722b */ /* 0x000fe20000000008 */
[----:B------:R-:W-:-:S04]  /*0c60*/  ISETP.GT.U32.AND P0, PT, R13, 0x7feffffe, PT ;  /* 0x7feffffe0d00780c */ /* 0x000fc80003f04070 */
[----:B------:R-:W-:-:S03]  /*0c70*/  ISETP.GT.U32.OR P0, PT, R22, 0x7feffffe, P0 ;  /* 0x7feffffe1600780c */ /* 0x000fc60000704470 */
[----:B------:R-:W-:-:S10]  /*0c80*/  DFMA R14, R16, R14, R18 ;  /* 0x0000000e100e722b */ /* 0x000fd40000000012 */
[----:B------:R-:W-:Y:S05]  /*0c90*/  @P0 BRA `(.L_x_34) ;  /* 0x00000000006c0947 */ /* 0x000fea0003800000 */
[----:B------:R-:W-:-:S04]  /*0ca0*/  LOP3.LUT R16, R5, 0x7ff00000, RZ, 0xc0, !PT ;  /* 0x7ff0000005107812 */ /* 0x000fc800078ec0ff */
[CC--:B------:R-:W-:Y:S02]  /*0cb0*/  VIADDMNMX R6, R11.reuse, -R16.reuse, 0xb9600000, !PT ;  /* 0xb96000000b067446 */ /* 0x0c0fe40007800910 */
[----:B------:R-:W-:Y:S02]  /*0cc0*/  ISETP.GE.U32.AND P0, PT, R11, R16, PT ;  /* 0x000000100b00720c */ /* 0x000fe40003f06070 */
[----:B------:R-:W-:Y:S02]  /*0cd0*/  VIMNMX R6, PT, PT, R6, 0x46a00000, PT ;  /* 0x46a0000006067848 */ /* 0x000fe40003fe0100 */
[----:B------:R-:W-:-:S05]  /*0ce0*/  SEL R11, R12, 0x63400000, !P0 ;  /* 0x634000000c0b7807 */ /* 0x000fca0004000000 */
[----:B------:R-:W-:Y:S02]  /*0cf0*/  IMAD.IADD R11, R6, 0x1, -R11 ;  /* 0x00000001060b7824 */ /* 0x000fe400078e0a0b */
[----:B------:R-:W-:Y:S02]  /*0d00*/  IMAD.MOV.U32 R6, RZ, RZ, RZ ;  /* 0x000000ffff067224 */ /* 0x000fe400078e00ff */
[----:B------:R-:W-:-:S06]  /*0d10*/  VIADD R7, R11, 0x7fe00000 ;  /* 0x7fe000000b077836 */ /* 0x000fcc0000000000 */
[----:B------:R-:W-:-:S10]  /*0d20*/  DMUL R12, R14, R6 ;  /* 0x000000060e0c7228 */ /* 0x000fd40000000000 */
[----:B------:R-:W-:-:S13]  /*0d30*/  FSETP.GTU.AND P0, PT, |R13|, 1.469367938527859385e-39, PT ;  /* 0x001000000d00780b */ /* 0x000fda0003f0c200 */
[----:B------:R-:W-:Y:S05]  /*0d40*/  @P0 BRA `(.L_x_35) ;  /* 0x0000000000940947 */ /* 0x000fea0003800000 */
[----:B------:R-:W-:Y:S01]  /*0d50*/  DFMA R2, R14, -R2, R8 ;  /* 0x800000020e02722b */ /* 0x000fe20000000008 */
[----:B------:R-:W-:-:S09]  /*0d60*/  IMAD.MOV.U32 R6, RZ, RZ, RZ ;  /* 0x000000ffff067224 */ /* 0x000fd200078e00ff */
[C---:B------:R-:W-:Y:S02]  /*0d70*/  FSETP.NEU.AND P0, PT, R3.reuse, RZ, PT ;  /* 0x000000ff0300720b */ /* 0x040fe40003f0d000 */
[----:B------:R-:W-:-:S04]  /*0d80*/  LOP3.LUT R5, R3, 0x80000000, R5, 0x48, !PT ;  /* 0x8000000003057812 */ /* 0x000fc800078e4805 */
[----:B------:R-:W-:-:S07]  /*0d90*/  LOP3.LUT R7, R5, R7, RZ, 0xfc, !PT ;  /* 0x0000000705077212 */ /* 0x000fce00078efcff */
[----:B------:R-:W-:Y:S05]  /*0da0*/  @!P0 BRA `(.L_x_35) ;  /* 0x00000000007c8947 */ /* 0x000fea0003800000 */
[----:B------:R-:W-:Y:S01]  /*0db0*/  IMAD.MOV R3, RZ, RZ, -R11 ;  /* 0x000000ffff037224 */ /* 0x000fe200078e0a0b */
[----:B------:R-:W-:Y:S01]  /*0dc0*/  DMUL.RP R6, R14, R6 ;  /* 0x000000060e067228 */ /* 0x000fe20000008000 */
[----:B------:R-:W-:-:S06]  /*0dd0*/  IMAD.MOV.U32 R2, RZ, RZ, RZ ;  /* 0x000000ffff027224 */ /* 0x000fcc00078e00ff */
[----:B------:R-:W-:-:S03]  /*0de0*/  DFMA R2, R12, -R2, R14 ;  /* 0x800000020c02722b */ /* 0x000fc6000000000e */
[----:B------:R-:W-:-:S03]  /*0df0*/  LOP3.LUT R5, R7, R5, RZ, 0x3c, !PT ;  /* 0x0000000507057212 */ /* 0x000fc600078e3cff */
[----:B------:R-:W-:-:S04]  /*0e00*/  IADD3 R2, PT, PT, -R11, -0x43300000, RZ ;  /* 0xbcd000000b027810 */ /* 0x000fc80007ffe1ff */
[----:B------:R-:W-:-:S04]  /*0e10*/  FSETP.NEU.AND P0, PT, |R3|, R2, PT ;  /* 0x000000020300720b */ /* 0x000fc80003f0d200 */
[----:B------:R-:W-:Y:S02]  /*0e20*/  FSEL R12, R6, R12, !P0 ;  /* 0x0000000c060c7208 */ /* 0x000fe40004000000 */
[----:B------:R-:W-:Y:S01]  /*0e30*/  FSEL R13, R5, R13, !P0 ;  /* 0x0000000d050d7208 */ /* 0x000fe20004000000 */
[----:B------:R-:W-:Y:S06]  /*0e40*/  BRA `(.L_x_35) ;  /* 0x0000000000547947 */ /* 0x000fec0003800000 */
.L_x_34:
[----:B------:R-:W-:-:S14]  /*0e50*/  DSETP.NAN.AND P0, PT, R6, R6, PT ;  /* 0x000000060600722a */ /* 0x000fdc0003f08000 */
[----:B------:R-:W-:Y:S05]  /*0e60*/  @P0 BRA `(.L_x_36) ;  /* 0x0000000000440947 */ /* 0x000fea0003800000 */
[----:B------:R-:W-:-:S14]  /*0e70*/  DSETP.NAN.AND P0, PT, R4, R4, PT ;  /* 0x000000040400722a */ /* 0x000fdc0003f08000 */
[----:B------:R-:W-:Y:S05]  /*0e80*/  @P0 BRA `(.L_x_37) ;  /* 0x0000000000300947 */ /* 0x000fea0003800000 */
[----:B------:R-:W-:Y:S01]  /*0e90*/  ISETP.NE.AND P0, PT, R21, R20, PT ;  /* 0x000000141500720c */ /* 0x000fe20003f05270 */
[----:B------:R-:W-:Y:S02]  /*0ea0*/  IMAD.MOV.U32 R12, RZ, RZ, 0x0 ;  /* 0x00000000ff0c7424 */ /* 0x000fe400078e00ff */
[----:B------:R-:W-:-:S10]  /*0eb0*/  IMAD.MOV.U32 R13, RZ, RZ, -0x80000 ;  /* 0xfff80000ff0d7424 */ /* 0x000fd400078e00ff */
[----:B------:R-:W-:Y:S05]  /*0ec0*/  @!P0 BRA `(.L_x_35) ;  /* 0x0000000000348947 */ /* 0x000fea0003800000 */
[----:B------:R-:W-:Y:S02]  /*0ed0*/  ISETP.NE.AND P0, PT, R21, 0x7ff00000, PT ;  /* 0x7ff000001500780c */ /* 0x000fe40003f05270 */
[----:B------:R-:W-:Y:S02]  /*0ee0*/  LOP3.LUT R13, R7, 0x80000000, R5, 0x48, !PT ;  /* 0x80000000070d7812 */ /* 0x000fe400078e4805 */
[----:B------:R-:W-:-:S13]  /*0ef0*/  ISETP.EQ.OR P0, PT, R20, RZ, !P0 ;  /* 0x000000ff1400720c */ /* 0x000fda0004702670 */
[----:B------:R-:W-:Y:S01]  /*0f00*/  @P0 LOP3.LUT R2, R13, 0x7ff00000, RZ, 0xfc, !PT ;  /* 0x7ff000000d020812 */ /* 0x000fe200078efcff */
[----:B------:R-:W-:Y:S02]  /*0f10*/  @!P0 IMAD.MOV.U32 R12, RZ, RZ, RZ ;  /* 0x000000ffff0c8224 */ /* 0x000fe400078e00ff */
[----:B------:R-:W-:Y:S02]  /*0f20*/  @P0 IMAD.MOV.U32 R12, RZ, RZ, RZ ;  /* 0x000000ffff0c0224 */ /* 0x000fe400078e00ff */
[----:B------:R-:W-:Y:S01]  /*0f30*/  @P0 IMAD.MOV.U32 R13, RZ, RZ, R2 ;  /* 0x000000ffff0d0224 */ /* 0x000fe200078e0002 */
[----:B------:R-:W-:Y:S06]  /*0f40*/  BRA `(.L_x_35) ;  /* 0x0000000000147947 */ /* 0x000fec0003800000 */
.L_x_37:
[----:B------:R-:W-:Y:S01]  /*0f50*/  LOP3.LUT R13, R5, 0x80000, RZ, 0xfc, !PT ;  /* 0x00080000050d7812 */ /* 0x000fe200078efcff */
[----:B------:R-:W-:Y:S01]  /*0f60*/  IMAD.MOV.U32 R12, RZ, RZ, R4 ;  /* 0x000000ffff0c7224 */ /* 0x000fe200078e0004 */
[----:B------:R-:W-:Y:S06]  /*0f70*/  BRA `(.L_x_35) ;  /* 0x0000000000087947 */ /* 0x000fec0003800000 */
.L_x_36:
[----:B------:R-:W-:Y:S01]  /*0f80*/  LOP3.LUT R13, R7, 0x80000, RZ, 0xfc, !PT ;  /* 0x00080000070d7812 */ /* 0x000fe200078efcff */
[----:B------:R-:W-:-:S07]  /*0f90*/  IMAD.MOV.U32 R12, RZ, RZ, R6 ;  /* 0x000000ffff0c7224 */ /* 0x000fce00078e0006 */
.L_x_35:
[----:B------:R-:W-:Y:S05]  /*0fa0*/  BSYNC.RECONVERGENT B1 ;  /* 0x0000000000017941 */ /* 0x000fea0003800200 */
.L_x_33:
[----:B------:R-:W-:Y:S02]  /*0fb0*/  IMAD.MOV.U32 R2, RZ, RZ, R0 ;  /* 0x000000ffff027224 */ /* 0x000fe400078e0000 */
[----:B------:R-:W-:-:S04]  /*0fc0*/  IMAD.MOV.U32 R3, RZ, RZ, 0x0 ;  /* 0x00000000ff037424 */ /* 0x000fc800078e00ff */
[----:B------:R-:W-:Y:S05]  /*0fd0*/  RET.REL.NODEC R2 `(_Z25precompute_dct_cos_kernelIdEvPT_ii) ;  /* 0xfffffff002087950 */ /* 0x000fea0003c3ffff */
        .type           $_Z25precompute_dct_cos_kernelIdEvPT_ii$__internal_trig_reduction_slowpathd,@function
        .size           $_Z25precompute_dct_cos_kernelIdEvPT_ii$__internal_trig_reduction_slowpathd,(.L_x_47 - $_Z25precompute_dct_cos_kernelIdEvPT_ii$__internal_trig_reduction_slowpathd)
$_Z25precompute_dct_cos_kernelIdEvPT_ii$__internal_trig_reduction_slowpathd:
[----:B------:R-:W-:Y:S01]  /*0fe0*/  SHF.R.U32.HI R0, RZ, 0x14, R14 ;  /* 0x00000014ff007819 */ /* 0x000fe2000001160e */
[----:B------:R-:W-:Y:S02]  /*0ff0*/  IMAD.MOV.U32 R11, RZ, RZ, R2 ;  /* 0x000000ffff0b7224 */ /* 0x000fe400078e0002 */
[----:B------:R-:W-:Y:S01]  /*1000*/  IMAD.MOV.U32 R4, RZ, RZ, RZ ;  /* 0x000000ffff047224 */ /* 0x000fe200078e00ff */
[----:B------:R-:W-:-:S04]  /*1010*/  LOP3.LUT R3, R0, 0x7ff, RZ, 0xc0, !PT ;  /* 0x000007ff00037812 */ /* 0x000fc800078ec0ff */
[----:B------:R-:W-:-:S13]  /*1020*/  ISETP.NE.AND P0, PT, R3, 0x7ff, PT ;  /* 0x000007ff0300780c */ /* 0x000fda0003f05270 */
[----:B------:R-:W-:Y:S05]  /*1030*/  @!P0 BRA `(.L_x_38) ;  /* 0x0000000800488947 */ /* 0x000fea0003800000 */
[----:B------:R-:W-:Y:S01]  /*1040*/  VIADD R2, R3, 0xfffffc00 ;  /* 0xfffffc0003027836 */ /* 0x000fe20000000000 */
[----:B------:R-:W-:Y:S01]  /*1050*/  BSSY.RECONVERGENT B2, `(.L_x_39) ;  /* 0x000002f000027945 */ /* 0x000fe20003800200 */
[----:B------:R-:W-:-:S03]  /*1060*/  CS2R R16, SRZ ;  /* 0x0000000000107805 */ /* 0x000fc6000001ff00 */
[----:B------:R-:W-:Y:S02]  /*1070*/  SHF.R.U32.HI R6, RZ, 0x6, R2 ;  /* 0x00000006ff067819 */ /* 0x000fe40000011602 */
[----:B------:R-:W-:Y:S02]  /*1080*/  ISETP.GE.U32.AND P0, PT, R2, 0x80, PT ;  /* 0x000000800200780c */ /* 0x000fe40003f06070 */
[C---:B------:R-:W-:Y:S02]  /*1090*/  IADD3 R7, PT, PT, -R6.reuse, 0x13, RZ ;  /* 0x0000001306077810 */ /* 0x040fe40007ffe1ff */
[----:B------:R-:W-:Y:S02]  /*10a0*/  IADD3 R19, PT, PT, -R6, 0xf, RZ ;  /* 0x0000000f06137810 */ /* 0x000fe40007ffe1ff */
[----:B------:R-:W-:-:S04]  /*10b0*/  SEL R7, R7, 0x12, P0 ;  /* 0x0000001207077807 */ /* 0x000fc80000000000 */
[----:B------:R-:W-:-:S13]  /*10c0*/  ISETP.GE.AND P0, PT, R19, R7, PT ;  /* 0x000000071300720c */ /* 0x000fda0003f06270 */
[----:B------:R-:W-:Y:S05]  /*10d0*/  @P0 BRA `(.L_x_40) ;  /* 0x0000000000980947 */ /* 0x000fea0003800000 */
[----:B------:R-:W0:Y:S01]  /*10e0*/  LDC.64 R8, c[0x0][0x358] ;  /* 0x0000d600ff087b82 */ /* 0x000e220000000a00 */
[C---:B------:R-:W-:Y:S01]  /*10f0*/  SHF.L.U64.HI R13, R11.reuse, 0xb, R14 ;  /* 0x0000000b0b0d7819 */ /* 0x040fe2000001020e */
[----:B------:R-:W-:Y:S01]  /*1100*/  BSSY.RECONVERGENT B3, `(.L_x_41) ;  /* 0x0000022000037945 */ /* 0x000fe20003800200 */
[----:B------:R-:W-:Y:S01]  /*1110*/  IMAD.SHL.U32 R11, R11, 0x800, RZ ;  /* 0x000008000b0b7824 */ /* 0x000fe200078e00ff */
[----:B------:R-:W-:Y:S01]  /*1120*/  IADD3 R15, PT, PT, RZ, -R6, -R7 ;  /* 0x80000006ff0f7210 */ /* 0x000fe20007ffe807 */
[----:B------:R-:W-:Y:S01]  /*1130*/  IMAD.MOV.U32 R18, RZ, RZ, RZ ;  /* 0x000000ffff127224 */ /* 0x000fe200078e00ff */
[----:B------:R-:W-:Y:S02]  /*1140*/  CS2R R16, SRZ ;  /* 0x0000000000107805 */ /* 0x000fe4000001ff00 */
[----:B------:R-:W-:Y:S01]  /*1150*/  LOP3.LUT R13, R13, 0x80000000, RZ, 0xfc, !PT ;  /* 0x800000000d0d7812 */ /* 0x000fe200078efcff */
[----:B------:R-:W1:Y:S06]  /*1160*/  LDC.64 R2, c[0x4][0x8] ;  /* 0x01000200ff027b82 */ /* 0x000e6c0000000a00 */
.L_x_42:
[----:B0-----:R-:W-:Y:S01]  /*1170*/  R2UR UR10, R8 ;  /* 0x00000000080a72ca */ /* 0x001fe200000e0000 */
[----:B-1----:R-:W-:Y:S01]  /*1180*/  IMAD.WIDE R4, R19, 0x8, R2 ;  /* 0x0000000813047825 */ /* 0x002fe200078e0202 */
[----:B------:R-:W-:-:S13]  /*1190*/  R2UR UR11, R9 ;  /* 0x00000000090b72ca */ /* 0x000fda00000e0000 */
[----:B------:R-:W2:Y:S01]  /*11a0*/  LDG.E.64.CONSTANT R4, desc[UR10][R4.64] ;  /* 0x0000000a04047981 */ /* 0x000ea2000c1e9b00 */
[----:B------:R-:W-:Y:S02]  /*11b0*/  VIADD R15, R15, 0x1 ;  /* 0x000000010f0f7836 */ /* 0x000fe40000000000 */
[----:B------:R-:W-:Y:S02]  /*11c0*/  VIADD R19, R19, 0x1 ;  /* 0x0000000113137836 */ /* 0x000fe40000000000 */
[----:B--2---:R-:W-:-:S04]  /*11d0*/  IMAD.WIDE.U32 R16, P2, R4, R11, R16 ;  /* 0x0000000b04107225 */ /* 0x004fc80007840010 */
[----:B------:R-:W-:Y:S02]  /*11e0*/  IMAD R21, R4, R13, RZ ;  /* 0x0000000d04157224 */ /* 0x000fe400078e02ff */
[CC--:B------:R-:W-:Y:S02]  /*11f0*/  IMAD R20, R5.reuse, R11.reuse, RZ ;  /* 0x0000000b05147224 */ /* 0x0c0fe400078e02ff */
[----:B------:R-:W-:Y:S01]  /*1200*/  IMAD.HI.U32 R23, R5, R11, RZ ;  /* 0x0000000b05177227 */ /* 0x000fe200078e00ff */
[----:B------:R-:W-:-:S03]  /*1210*/  IADD3 R17, P0, PT, R21, R17, RZ ;  /* 0x0000001115117210 */ /* 0x000fc60007f1e0ff */
[----:B------:R-:W-:Y:S01]  /*1220*/  IMAD R21, R18, 0x8, R1 ;  /* 0x0000000812157824 */ /* 0x000fe200078e0201 */
[----:B------:R-:W-:Y:S01]  /*1230*/  IADD3 R17, P1, PT, R20, R17, RZ ;  /* 0x0000001114117210 */ /* 0x000fe20007f3e0ff */
[----:B------:R-:W-:-:S04]  /*1240*/  IMAD.HI.U32 R20, R4, R13, RZ ;  /* 0x0000000d04147227 */ /* 0x000fc800078e00ff */
[----:B------:R-:W-:Y:S01]  /*1250*/  IMAD.X R4, RZ, RZ, R20, P2 ;  /* 0x000000ffff047224 */ /* 0x000fe200010e0614 */
[----:B------:R0:W-:Y:S01]  /*1260*/  STL.64 [R21], R16 ;  /* 0x0000001015007387 */ /* 0x0001e20000100a00 */
[----:B------:R-:W-:-:S03]  /*1270*/  IMAD.HI.U32 R20, R5, R13, RZ ;  /* 0x0000000d05147227 */ /* 0x000fc600078e00ff */
[----:B------:R-:W-:Y:S01]  /*1280*/  IADD3.X R4, P0, PT, R23, R4, RZ, P0, !PT ;  /* 0x0000000417047210 */ /* 0x000fe2000071e4ff */
[----:B------:R-:W-:Y:S02]  /*1290*/  IMAD R5, R5, R13, RZ ;  /* 0x0000000d05057224 */ /* 0x000fe400078e02ff */
[----:B------:R-:W-:-:S03]  /*12a0*/  VIADD R18, R18, 0x1 ;  /* 0x0000000112127836 */ /* 0x000fc60000000000 */
[----:B------:R-:W-:Y:S01]  /*12b0*/  IADD3.X R5, P1, PT, R5, R4, RZ, P1, !PT ;  /* 0x0000000405057210 */ /* 0x000fe20000f3e4ff */
[----:B------:R-:W-:Y:S01]  /*12c0*/  IMAD.X R4, RZ, RZ, R20, P0 ;  /* 0x000000ffff047224 */ /* 0x000fe200000e0614 */
[----:B------:R-:W-:-:S03]  /*12d0*/  ISETP.NE.AND P0, PT, R15, -0xf, PT ;  /* 0xfffffff10f00780c */ /* 0x000fc60003f05270 */
[----:B------:R-:W-:Y:S02]  /*12e0*/  IMAD.X R4, RZ, RZ, R4, P1 ;  /* 0x000000ffff047224 */ /* 0x000fe400008e0604 */
[----:B0-----:R-:W-:Y:S02]  /*12f0*/  IMAD.MOV.U32 R16, RZ, RZ, R5 ;  /* 0x000000ffff107224 */ /* 0x001fe400078e0005 */
[----:B------:R-:W-:-:S06]  /*1300*/  IMAD.MOV.U32 R17, RZ, RZ, R4 ;  /* 0x000000ffff117224 */ /* 0x000fcc00078e0004 */
[----:B------:R-:W-:Y:S05]  /*1310*/  @P0 BRA `(.L_x_42) ;  /* 0xfffffffc00940947 */ /* 0x000fea000383ffff */
[----:B------:R-:W-:Y:S05]  /*1320*/  BSYNC.RECONVERGENT B3 ;  /* 0x0000000000037941 */ /* 0x000fea0003800200 */
.L_x_41:
[----:B------:R-:W-:-:S07]  /*1330*/  IMAD.MOV.U32 R19, RZ, RZ, R7 ;  /* 0x000000ffff137224 */ /* 0x000fce00078e0007 */
.L_x_40:
[----:B------:R-:W-:Y:S05]  /*1340*/  BSYNC.RECONVERGENT B2 ;  /* 0x0000000000027941 */ /* 0x000fea0003800200 */
.L_x_39:
[----:B------:R-:W-:Y:S01]  /*1350*/  LOP3.LUT P0, R21, R0, 0x3f, RZ, 0xc0, !PT ;  /* 0x0000003f00157812 */ /* 0x000fe2000780c0ff */
[----:B------:R-:W-:-:S04]  /*1360*/  IMAD.IADD R0, R6, 0x1, R19 ;  /* 0x0000000106007824 */ /* 0x000fc800078e0213 */
[----:B------:R-:W-:-:S05]  /*1370*/  IMAD.U32 R19, R0, 0x8, R1 ;  /* 0x0000000800137824 */ /* 0x000fca00078e0001 */
[----:B------:R0:W-:Y:S04]  /*1380*/  STL.64 [R19+-0x78], R16 ;  /* 0xffff881013007387 */ /* 0x0001e80000100a00 */
[----:B------:R-:W2:Y:S04]  /*1390*/  @P0 LDL.64 R8, [R1+0x8] ;  /* 0x0000080001080983 */ /* 0x000ea80000100a00 */
[----:B------:R-:W3:Y:S04]  /*13a0*/  LDL.64 R2, [R1+0x10] ;  /* 0x0000100001027983 */ /* 0x000ee80000100a00 */
[----:B------:R-:W4:Y:S01]  /*13b0*/  LDL.64 R4, [R1+0x18] ;  /* 0x0000180001047983 */ /* 0x000f220000100a00 */
[----:B------:R-:W-:Y:S01]  /*13c0*/  @P0 LOP3.LUT R0, R21, 0x3f, RZ, 0x3c, !PT ;  /* 0x0000003f15000812 */ /* 0x000fe200078e3cff */
[----:B------:R-:W-:Y:S01]  /*13d0*/  BSSY.RECONVERGENT B2, `(.L_x_43) ;  /* 0x0000034000027945 */ /* 0x000fe20003800200 */
[----:B--2---:R-:W-:-:S02]  /*13e0*/  @P0 SHF.R.U64 R7, R8, 0x1, R9 ;  /* 0x0000000108070819 */ /* 0x004fc40000001209 */
[----:B------:R-:W-:Y:S02]  /*13f0*/  @P0 SHF.R.U32.HI R9, RZ, 0x1, R9 ;  /* 0x00000001ff090819 */ /* 0x000fe40000011609 */
[CC--:B---3--:R-:W-:Y:S02]  /*1400*/  @P0 SHF.L.U32 R11, R2.reuse, R21.reuse, RZ ;  /* 0x00000015020b0219 */ /* 0x0c8fe400000006ff */
[----:B------:R-:W-:Y:S02]  /*1410*/  @P0 SHF.R.U64 R6, R7, R0, R9 ;  /* 0x0000000007060219 */ /* 0x000fe40000001209 */
[--C-:B------:R-:W-:Y:S02]  /*1420*/  @P0 SHF.R.U32.HI R15, RZ, 0x1, R3.reuse ;  /* 0x00000001ff0f0819 */ /* 0x100fe40000011603 */
[C-C-:B------:R-:W-:Y:S02]  /*1430*/  @P0 SHF.R.U64 R13, R2.reuse, 0x1, R3.reuse ;  /* 0x00000001020d0819 */ /* 0x140fe40000001203 */
[----:B------:R-:W-:-:S02]  /*1440*/  @P0 SHF.L.U64.HI R8, R2, R21, R3 ;  /* 0x0000001502080219 */ /* 0x000fc40000010203 */
[----:B------:R-:W-:Y:S02]  /*1450*/  @P0 SHF.R.U32.HI R7, RZ, R0, R9 ;  /* 0x00000000ff070219 */ /* 0x000fe40000011609 */
[----:B------:R-:W-:Y:S02]  /*1460*/  @P0 LOP3.LUT R2, R11, R6, RZ, 0xfc, !PT ;  /* 0x000000060b020212 */ /* 0x000fe400078efcff */
[----:B----4-:R-:W-:Y:S02]  /*1470*/  @P0 SHF.L.U32 R9, R4, R21, RZ ;  /* 0x0000001504090219 */ /* 0x010fe400000006ff */
[----:B0-----:R-:W-:Y:S02]  /*1480*/  @P0 SHF.R.U64 R16, R13, R0, R15 ;  /* 0x000000000d100219 */ /* 0x001fe4000000120f */
[----:B------:R-:W-:Y:S01]  /*1490*/  @P0 LOP3.LUT R3, R8, R7, RZ, 0xfc, !PT ;  /* 0x0000000708030212 */ /* 0x000fe200078efcff */
[----:B------:R-:W-:Y:S01]  /*14a0*/  IMAD.SHL.U32 R8, R2, 0x4, RZ ;  /* 0x0000000402087824 */ /* 0x000fe200078e00ff */
[----:B------:R-:W-:-:S02]  /*14b0*/  @P0 SHF.L.U64.HI R7, R4, R21, R5 ;  /* 0x0000001504070219 */ /* 0x000fc40000010205 */
[----:B------:R-:W-:Y:S02]  /*14c0*/  @P0 LOP3.LUT R4, R9, R16, RZ, 0xfc, !PT ;  /* 0x0000001009040212 */ /* 0x000fe400078efcff */
[----:B------:R-:W-:Y:S02]  /*14d0*/  @P0 SHF.R.U32.HI R0, RZ, R0, R15 ;  /* 0x00000000ff000219 */ /* 0x000fe4000001160f */
[----:B------:R-:W-:Y:S02]  /*14e0*/  SHF.L.U64.HI R9, R2, 0x2, R3 ;  /* 0x0000000202097819 */ /* 0x000fe40000010203 */
[----:B------:R-:W-:Y:S02]  /*14f0*/  @P0 LOP3.LUT R5, R7, R0, RZ, 0xfc, !PT ;  /* 0x0000000007050212 */ /* 0x000fe400078efcff */
[----:B------:R-:W-:Y:S02]  /*1500*/  SHF.L.W.U32.HI R3, R3, 0x2, R4 ;  /* 0x0000000203037819 */ /* 0x000fe40000010e04 */
[----:B------:R-:W-:-:S02]  /*1510*/  IADD3 RZ, P0, PT, RZ, -R8, RZ ;  /* 0x80000008ffff7210 */ /* 0x000fc40007f1e0ff */
[----:B------:R-:W-:Y:S02]  /*1520*/  LOP3.LUT R0, RZ, R9, RZ, 0x33, !PT ;  /* 0x00000009ff007212 */ /* 0x000fe400078e33ff */
[----:B------:R-:W-:Y:S02]  /*1530*/  SHF.L.W.U32.HI R4, R4, 0x2, R5 ;  /* 0x0000000204047819 */ /* 0x000fe40000010e05 */
[----:B------:R-:W-:Y:S02]  /*1540*/  LOP3.LUT R2, RZ, R3, RZ, 0x33, !PT ;  /* 0x00000003ff027212 */ /* 0x000fe400078e33ff */
[----:B------:R-:W-:Y:S02]  /*1550*/  IADD3.X R6, P0, PT, RZ, R0, RZ, P0, !PT ;  /* 0x00000000ff067210 */ /* 0x000fe4000071e4ff */
[----:B------:R-:W-:Y:S02]  /*1560*/  LOP3.LUT R7, RZ, R4, RZ, 0x33, !PT ;  /* 0x00000004ff077212 */ /* 0x000fe400078e33ff */
[----:B------:R-:W-:-:S02]  /*1570*/  IADD3.X R0, P1, PT, RZ, R2, RZ, P0, !PT ;  /* 0x00000002ff007210 */ /* 0x000fc4000073e4ff */
[----:B------:R-:W-:-:S03]  /*1580*/  ISETP.GT.U32.AND P2, PT, R3, -0x1, PT ;  /* 0xffffffff0300780c */ /* 0x000fc60003f44070 */
[----:B------:R-:W-:Y:S01]  /*1590*/  IMAD.X R7, RZ, RZ, R7, P1 ;  /* 0x000000ffff077224 */ /* 0x000fe200008e0607 */
[----:B------:R-:W-:-:S04]  /*15a0*/  ISETP.GT.AND.EX P0, PT, R4, -0x1, PT, P2 ;  /* 0xffffffff0400780c */ /* 0x000fc80003f04320 */
[----:B------:R-:W-:Y:S02]  /*15b0*/  SEL R2, R4, R7, P0 ;  /* 0x0000000704027207 */ /* 0x000fe40000000000 */
[----:B------:R-:W-:Y:S02]  /*15c0*/  SEL R13, R3, R0, P0 ;  /* 0x00000000030d7207 */ /* 0x000fe40000000000 */
[----:B------:R-:W-:Y:S02]  /*15d0*/  ISETP.NE.U32.AND P1, PT, R2, RZ, PT ;  /* 0x000000ff0200720c */ /* 0x000fe40003f25070 */
[----:B------:R-:W-:Y:S02]  /*15e0*/  SEL R9, R9, R6, P0 ;  /* 0x0000000609097207 */ /* 0x000fe40000000000 */
[----:B------:R-:W-:Y:S01]  /*15f0*/  SEL R3, R13, R2, !P1 ;  /* 0x000000020d037207 */ /* 0x000fe20004800000 */
[----:B------:R-:W-:-:S05]  /*1600*/  @!P0 IMAD.MOV R8, RZ, RZ, -R8 ;  /* 0x000000ffff088224 */ /* 0x000fca00078e0a08 */
[----:B------:R-:W0:Y:S02]  /*1610*/  FLO.U32 R3, R3 ;  /* 0x0000000300037300 */ /* 0x000e2400000e0000 */
[C---:B0-----:R-:W-:Y:S02]  /*1620*/  IADD3 R7, PT, PT, -R3.reuse, 0x1f, RZ ;  /* 0x0000001f03077810 */ /* 0x041fe40007ffe1ff */
[----:B------:R-:W-:-:S03]  /*1630*/  IADD3 R0, PT, PT, -R3, 0x3f, RZ ;  /* 0x0000003f03007810 */ /* 0x000fc60007ffe1ff */
[----:B------:R-:W-:-:S05]  /*1640*/  @P1 IMAD.MOV R0, RZ, RZ, R7 ;  /* 0x000000ffff001224 */ /* 0x000fca00078e0207 */
[----:B------:R-:W-:-:S13]  /*1650*/  ISETP.NE.AND P1, PT, R0, RZ, PT ;  /* 0x000000ff0000720c */ /* 0x000fda0003f25270 */
[----:B------:R-:W-:Y:S05]  /*1660*/  @!P1 BRA `(.L_x_44) ;  /* 0x0000000000289947 */ /* 0x000fea0003800000 */
[--C-:B------:R-:W-:Y:S02]  /*1670*/  SHF.R.U64 R7, R8, 0x1, R9.reuse ;  /* 0x0000000108077819 */ /* 0x100fe40000001209 */
[C---:B------:R-:W-:Y:S02]  /*1680*/  LOP3.LUT R3, R0.reuse, 0x3f, RZ, 0xc0, !PT ;  /* 0x0000003f00037812 */ /* 0x040fe400078ec0ff */
[----:B------:R-:W-:Y:S02]  /*1690*/  SHF.R.U32.HI R9, RZ, 0x1, R9 ;  /* 0x00000001ff097819 */ /* 0x000fe40000011609 */
[----:B------:R-:W-:Y:S02]  /*16a0*/  LOP3.LUT R6, R0, 0x3f, RZ, 0xc, !PT ;  /* 0x0000003f00067812 */ /* 0x000fe400078e0cff */
[CC--:B------:R-:W-:Y:S02]  /*16b0*/  SHF.L.U64.HI R11, R13.reuse, R3.reuse, R2 ;  /* 0x000000030d0b7219 */ /* 0x0c0fe40000010202 */
[----:B------:R-:W-:-:S02]  /*16c0*/  SHF.L.U32 R3, R13, R3, RZ ;  /* 0x000000030d037219 */ /* 0x000fc400000006ff */
[-CC-:B------:R-:W-:Y:S02]  /*16d0*/  SHF.R.U64 R2, R7, R6.reuse, R9.reuse ;  /* 0x0000000607027219 */ /* 0x180fe40000001209 */
[----:B------:R-:W-:Y:S02]  /*16e0*/  SHF.R.U32.HI R6, RZ, R6, R9 ;  /* 0x00000006ff067219 */ /* 0x000fe40000011609 */
[----:B------:R-:W-:Y:S02]  /*16f0*/  LOP3.LUT R13, R3, R2, RZ, 0xfc, !PT ;  /* 0x00000002030d7212 */ /* 0x000fe400078efcff */
[----:B------:R-:W-:-:S07]  /*1700*/  LOP3.LUT R2, R11, R6, RZ, 0xfc, !PT ;  /* 0x000000060b027212 */ /* 0x000fce00078efcff */
.L_x_44:
[----:B------:R-:W-:Y:S05]  /*1710*/  BSYNC.RECONVERGENT B2 ;  /* 0x0000000000027941 */ /* 0x000fea0003800200 */
.L_x_43:
[----:B------:R-:W-:Y:S01]  /*1720*/  IMAD.WIDE.U32 R8, R13, 0x2168c235, RZ ;  /* 0x2168c2350d087825 */ /* 0x000fe200078e00ff */
[----:B------:R-:W-:-:S03]  /*1730*/  SHF.R.U32.HI R5, RZ, 0x1e, R5 ;  /* 0x0000001eff057819 */ /* 0x000fc60000011605 */
[----:B------:R-:W-:Y:S01]  /*1740*/  IMAD.MOV.U32 R6, RZ, RZ, R9 ;  /* 0x000000ffff067224 */ /* 0x000fe200078e0009 */
[----:B------:R-:W-:Y:S01]  /*1750*/  IADD3 RZ, P1, PT, R8, R8, RZ ;  /* 0x0000000808ff7210 */ /* 0x000fe20007f3e0ff */
[----:B------:R-:W-:Y:S01]  /*1760*/  IMAD.MOV.U32 R7, RZ, RZ, RZ ;  /* 0x000000ffff077224 */ /* 0x000fe200078e00ff */
[----:B------:R-:W-:Y:S01]  /*1770*/  LEA.HI R4, R4, R5, RZ, 0x1 ;  /* 0x0000000504047211 */ /* 0x000fe200078f08ff */
[----:B------:R-:W-:-:S04]  /*1780*/  IMAD.HI.U32 R3, R2, -0x36f0255e, RZ ;  /* 0xc90fdaa202037827 */ /* 0x000fc800078e00ff */
[----:B------:R-:W-:-:S04]  /*1790*/  IMAD.WIDE.U32 R6, R13, -0x36f0255e, R6 ;  /* 0xc90fdaa20d067825 */ /* 0x000fc800078e0006 */
[C---:B------:R-:W-:Y:S02]  /*17a0*/  IMAD R9, R2.reuse, -0x36f0255e, RZ ;  /* 0xc90fdaa202097824 */ /* 0x040fe400078e02ff */
[----:B------:R-:W-:-:S04]  /*17b0*/  IMAD.WIDE.U32 R6, P2, R2, 0x2168c235, R6 ;  /* 0x2168c23502067825 */ /* 0x000fc80007840006 */
[----:B------:R-:W-:Y:S01]  /*17c0*/  IMAD.X R2, RZ, RZ, R3, P2 ;  /* 0x000000ffff027224 */ /* 0x000fe200010e0603 */
[----:B------:R-:W-:Y:S02]  /*17d0*/  IADD3 R3, P2, PT, R9, R7, RZ ;  /* 0x0000000709037210 */ /* 0x000fe40007f5e0ff */
[----:B------:R-:W-:Y:S02]  /*17e0*/  IADD3.X RZ, P1, PT, R6, R6, RZ, P1, !PT ;  /* 0x0000000606ff7210 */ /* 0x000fe40000f3e4ff */
[C---:B------:R-:W-:Y:S01]  /*17f0*/  ISETP.GT.U32.AND P3, PT, R3.reuse, RZ, PT ;  /* 0x000000ff0300720c */ /* 0x040fe20003f64070 */
[----:B------:R-:W-:Y:S01]  /*1800*/  IMAD.X R2, RZ, RZ, R2, P2 ;  /* 0x000000ffff027224 */ /* 0x000fe200010e0602 */
[----:B------:R-:W-:-:S04]  /*1810*/  IADD3.X R6, P2, PT, R3, R3, RZ, P1, !PT ;  /* 0x0000000303067210 */ /* 0x000fc80000f5e4ff */
[C---:B------:R-:W-:Y:S01]  /*1820*/  ISETP.GT.AND.EX P1, PT, R2.reuse, RZ, PT, P3 ;  /* 0x000000ff0200720c */ /* 0x040fe20003f24330 */
[----:B------:R-:W-:-:S03]  /*1830*/  IMAD.X R7, R2, 0x1, R2, P2 ;  /* 0x0000000102077824 */ /* 0x000fc600010e0602 */
[----:B------:R-:W-:Y:S02]  /*1840*/  SEL R6, R6, R3, P1 ;  /* 0x0000000306067207 */ /* 0x000fe40000800000 */
[----:B------:R-:W-:Y:S02]  /*1850*/  SEL R7, R7, R2, P1 ;  /* 0x0000000207077207 */ /* 0x000fe40000800000 */
[----:B------:R-:W-:Y:S02]  /*1860*/  IADD3 R2, P2, PT, R6, 0x1, RZ ;  /* 0x0000000106027810 */ /* 0x000fe40007f5e0ff */
[----:B------:R-:W-:Y:S02]  /*1870*/  SEL R3, RZ, 0xffffffff, !P1 ;  /* 0xffffffffff037807 */ /* 0x000fe40004800000 */
[----:B------:R-:W-:Y:S01]  /*1880*/  LOP3.LUT P1, R14, R14, 0x80000000, RZ, 0xc0, !PT ;  /* 0x800000000e0e7812 */ /* 0x000fe2000782c0ff */
[----:B------:R-:W-:Y:S02]  /*1890*/  IMAD.X R7, RZ, RZ, R7, P2 ;  /* 0x000000ffff077224 */ /* 0x000fe400010e0607 */
[----:B------:R-:W-:Y:S01]  /*18a0*/  IMAD.IADD R3, R3, 0x1, -R0 ;  /* 0x0000000103037824 */ /* 0x000fe200078e0a00 */
[----:B------:R-:W-:-:S02]  /*18b0*/  @!P0 LOP3.LUT R14, R14, 0x80000000, RZ, 0x3c, !PT ;  /* 0x800000000e0e8812 */ /* 0x000fc400078e3cff */
[----:B------:R-:W-:Y:S01]  /*18c0*/  SHF.R.U64 R2, R2, 0xa, R7 ;  /* 0x0000000a02027819 */ /* 0x000fe20000001207 */
[----:B------:R-:W-:-:S03]  /*18d0*/  IMAD.SHL.U32 R3, R3, 0x100000, RZ ;  /* 0x0010000003037824 */ /* 0x000fc600078e00ff */
[----:B------:R-:W-:-:S03]  /*18e0*/  IADD3 R2, P2, PT, R2, 0x1, RZ ;  /* 0x0000000102027810 */ /* 0x000fc60007f5e0ff */
[----:B------:R-:W-:Y:S01]  /*18f0*/  @P1 IMAD.MOV R4, RZ, RZ, -R4 ;  /* 0x000000ffff041224 */ /* 0x000fe200078e0a04 */
[----:B------:R-:W-:-:S04]  /*1900*/  LEA.HI.X R7, R7, RZ, RZ, 0x16, P2 ;  /* 0x000000ff07077211 */ /* 0x000fc800010fb4ff */
[--C-:B------:R-:W-:Y:S02]  /*1910*/  SHF.R.U64 R0, R2, 0x1, R7.reuse ;  /* 0x0000000102007819 */ /* 0x100fe40000001207 */
[----:B------:R-:W-:Y:S02]  /*1920*/  SHF.R.U32.HI R2, RZ, 0x1, R7 ;  /* 0x00000001ff027819 */ /* 0x000fe40000011607 */
[----:B------:R-:W-:-:S04]  /*1930*/  IADD3 R11, P2, P3, RZ, RZ, R0 ;  /* 0x000000ffff0b7210 */ /* 0x000fc80007b5e000 */
[----:B------:R-:W-:-:S04]  /*1940*/  IADD3.X R3, PT, PT, R3, 0x3fe00000, R2, P2, P3 ;  /* 0x3fe0000003037810 */ /* 0x000fc800017e6402 */
[----:B------:R-:W-:-:S07]  /*1950*/  LOP3.LUT R14, R3, R14, RZ, 0xfc, !PT ;  /* 0x0000000e030e7212 */ /* 0x000fce00078efcff */
.L_x_38:
[----:B------:R-:W-:Y:S02]  /*1960*/  IMAD.MOV.U32 R13, RZ, RZ, 0x0 ;  /* 0x00000000ff0d7424 */ /* 0x000fe400078e00ff */
[----:B------:R-:W-:Y:S02]  /*1970*/  IMAD.MOV.U32 R0, RZ, RZ, R4 ;  /* 0x000000ffff007224 */ /* 0x000fe400078e0004 */
[----:B------:R-:W-:Y:S02]  /*1980*/  IMAD.MOV.U32 R8, RZ, RZ, R11 ;  /* 0x000000ffff087224 */ /* 0x000fe400078e000b */
[----:B------:R-:W-:Y:S01]  /*1990*/  IMAD.MOV.U32 R9, RZ, RZ, R14 ;  /* 0x000000ffff097224 */ /* 0x000fe200078e000e */
[----:B------:R-:W-:Y:S06]  /*19a0*/  RET.REL.NODEC R12 `(_Z25precompute_dct_cos_kernelIdEvPT_ii) ;  /* 0xffffffe40c947950 */ /* 0x000fec0003c3ffff */
.L_x_45:
        /* <DEDUP_REMOVED lines=13> */
.L_x_47:


//--------------------- .nv.global.init           --------------------------
	.section	.nv.global.init,"aw",@progbits
	.align	16
.nv.global.init:
	.type		__cudart_sin_cos_coeffs,@object
	.size		__cudart_sin_cos_coeffs,(__cudart_i2opi_d - __cudart_sin_cos_coeffs)
__cudart_sin_cos_coeffs:
        /*0000*/ 	.byte	0x46, 0xd2, 0xb0, 0x2c, 0xf1, 0xe5, 0x5a, 0xbe, 0x92, 0xe3, 0xac, 0x69, 0xe3, 0x1d, 0xc7, 0x3e
        /*0010*/ 	.byte	0xa1, 0x62, 0xdb, 0x19, 0xa0, 0x01, 0x2a, 0xbf, 0x18, 0x08, 0x11, 0x11, 0x11, 0x11, 0x81, 0x3f
        /*0020*/ 	.byte	0x54, 0x55, 0x55, 0x55, 0x55, 0x55, 0xc5, 0xbf, 0x00, 0x00, 0x00, 0x00, 0x00, 0x00, 0x00, 0x00
        /*0030*/ 	.byte	0x00, 0x00, 0x00, 0x00, 0x00, 0x00, 0x00, 0x00, 0x64, 0x81, 0xfd, 0x20, 0x83, 0xff, 0xa8, 0xbd
        /*0040*/ 	.byte	0x28, 0x85, 0xef, 0xc1, 0xa7, 0xee, 0x21, 0x3e, 0xd9, 0xe6, 0x06, 0x8e, 0x4f, 0x7e, 0x92, 0xbe
        /*0050*/ 	.byte	0xe9, 0xbc, 0xdd, 0x19, 0xa0, 0x01, 0xfa, 0x3e, 0x47, 0x5d, 0xc1, 0x16, 0x6c, 0xc1, 0x56, 0xbf
        /*0060*/ 	.byte	0x51, 0x55, 0x55, 0x55, 0x55, 0x55, 0xa5, 0x3f, 0x00, 0x00, 0x00, 0x00, 0x00, 0x00, 0xe0, 0xbf
        /*0070*/ 	.byte	0x00, 0x00, 0x00, 0x00, 0x00, 0x00, 0xf0, 0x3f, 0x00, 0x00, 0x00, 0x00, 0x00, 0x00, 0x00, 0x00
	.type		__cudart_i2opi_d,@object
	.size		__cudart_i2opi_d,(_ZZ8LogBase2mE5table - __cudart_i2opi_d)
__cudart_i2opi_d:
        /* <DEDUP_REMOVED lines=9> */
	.type		_ZZ8LogBase2mE5table,@object
	.size		_ZZ8LogBase2mE5table,(.L_0 - _ZZ8LogBase2mE5table)
_ZZ8LogBase2mE5table:
        /* <DEDUP_REMOVED lines=16> */
.L_0:


//--------------------- .nv.shared._Z10normalize4IdEvPT_PKS0_iS0_ --------------------------
	.section	.nv.shared._Z10normalize4IdEvPT_PKS0_iS0_,"aw",@nobits
	.sectionflags	@""
	.align	16
	.zero		1024


//--------------------- .nv.shared.reserved.0     --------------------------
	.section	.nv.shared.reserved.0,"aw",@nobits
	.weak		__nv_reservedSMEM_offset_0_alias
	.size		__nv_reservedSMEM_offset_0_alias, 0, 64
	.other		__nv_reservedSMEM_offset_0_alias,@"STO_CUDA_RESERVED_SHARED STV_DEFAULT"
__nv_reservedSMEM_offset_0_alias:
	.zero		0
	.zero		64


//--------------------- .nv.shared._Z20dct_transpose_kernelIdiEvPKT_PS0_S2_ii --------------------------
	.section	.nv.shared._Z20dct_transpose_kernelIdiEvPKT_PS0_S2_ii,"aw",@nobits
	.sectionflags	@""
	.align	16
	.zero		1024


//--------------------- .nv.shared._Z25precompute_dct_cos_kernelIdEvPT_ii --------------------------
	.section	.nv.shared._Z25precompute_dct_cos_kernelIdEvPT_ii,"aw",@nobits
	.sectionflags	@""
	.align	16
	.zero		1024


//--------------------- .nv.constant0._Z10normalize4IdEvPT_PKS0_iS0_ --------------------------
	.section	.nv.constant0._Z10normalize4IdEvPT_PKS0_iS0_,"a",@progbits
	.sectionflags	@""
	.align	4
.nv.constant0._Z10normalize4IdEvPT_PKS0_iS0_:
	.zero		928


//--------------------- .nv.constant0._Z20dct_transpose_kernelIdiEvPKT_PS0_S2_ii --------------------------
	.section	.nv.constant0._Z20dct_transpose_kernelIdiEvPKT_PS0_S2_ii,"a",@progbits
	.sectionflags	@""
	.align	4
.nv.constant0._Z20dct_transpose_kernelIdiEvPKT_PS0_S2_ii:
	.zero		928


//--------------------- .nv.constant0._Z25precompute_dct_cos_kernelIdEvPT_ii --------------------------
	.section	.nv.constant0._Z25precompute_dct_cos_kernelIdEvPT_ii,"a",@progbits
	.sectionflags	@""
	.align	4
.nv.constant0._Z25precompute_dct_cos_kernelIdEvPT_ii:
	.zero		912


//--------------------- SYMBOLS --------------------------

	.type		.nv.reservedSmem.offset0,@object
	.size		.nv.reservedSmem.offset0,0x4
	.type		.nv.reservedSmem.cap,@object
	.size		.nv.reservedSmem.cap,0x4
